//
// Generated by NVIDIA NVVM Compiler
//
// Compiler Build ID: CL-36424714
// Cuda compilation tools, release 13.0, V13.0.88
// Based on NVVM 20.0.0
//

.version 9.0
.target sm_100
.address_size 64

	// .globl	_Z3rk4PdS_S_i
.extern .func  (.param .b64 func_retval0) malloc
(
	.param .b64 malloc_param_0
)
;
.extern .func free
(
	.param .b64 free_param_0
)
;

.visible .entry _Z3rk4PdS_S_i(
	.param .u64 .ptr .align 1 _Z3rk4PdS_S_i_param_0,
	.param .u64 .ptr .align 1 _Z3rk4PdS_S_i_param_1,
	.param .u64 .ptr .align 1 _Z3rk4PdS_S_i_param_2,
	.param .u32 _Z3rk4PdS_S_i_param_3
)
{
	.reg .pred 	%p<50>;
	.reg .b32 	%r<149>;
	.reg .b64 	%rd<232>;
	.reg .b64 	%fd<460>;

	ld.param.u64 	%rd36, [_Z3rk4PdS_S_i_param_0];
	ld.param.u64 	%rd37, [_Z3rk4PdS_S_i_param_1];
	ld.param.u64 	%rd38, [_Z3rk4PdS_S_i_param_2];
	ld.param.u32 	%r85, [_Z3rk4PdS_S_i_param_3];
	cvta.to.global.u64 	%rd1, %rd37;
	cvta.to.global.u64 	%rd2, %rd36;
	cvta.to.global.u64 	%rd3, %rd38;
	mul.wide.s32 	%rd39, %r85, 8;
	{ // callseq 0, 0
	.param .b64 param0;
	st.param.b64 	[param0], %rd39;
	.param .b64 retval0;
	call.uni (retval0), 
	malloc, 
	(
	param0
	);
	ld.param.b64 	%rd40, [retval0];
	} // callseq 0
	{ // callseq 1, 0
	.param .b64 param0;
	st.param.b64 	[param0], %rd39;
	.param .b64 retval0;
	call.uni (retval0), 
	malloc, 
	(
	param0
	);
	ld.param.b64 	%rd41, [retval0];
	} // callseq 1
	{ // callseq 2, 0
	.param .b64 param0;
	st.param.b64 	[param0], %rd39;
	.param .b64 retval0;
	call.uni (retval0), 
	malloc, 
	(
	param0
	);
	ld.param.b64 	%rd42, [retval0];
	} // callseq 2
	{ // callseq 3, 0
	.param .b64 param0;
	st.param.b64 	[param0], %rd39;
	.param .b64 retval0;
	call.uni (retval0), 
	malloc, 
	(
	param0
	);
	ld.param.b64 	%rd43, [retval0];
	} // callseq 3
	mov.u32 	%r1, %tid.x;
	setp.lt.s32 	%p1, %r85, 1;
	@%p1 bra 	$L__BB0_25;
	mul.lo.s32 	%r2, %r85, %r1;
	add.s32 	%r3, %r85, -1;
	and.b32  	%r4, %r85, 7;
	setp.lt.u32 	%p2, %r3, 7;
	mov.b32 	%r122, 0;
	@%p2 bra 	$L__BB0_4;
	and.b32  	%r122, %r85, 2147483640;
	mov.b32 	%r125, 0;
$L__BB0_3:
	.pragma "nounroll";
	add.s32 	%r88, %r125, %r2;
	mul.wide.u32 	%rd44, %r88, 8;
	add.s64 	%rd45, %rd2, %rd44;
	ld.global.f64 	%fd40, [%rd45];
	mul.wide.u32 	%rd46, %r125, 8;
	add.s64 	%rd47, %rd40, %rd46;
	st.f64 	[%rd47], %fd40;
	add.s64 	%rd48, %rd41, %rd46;
	st.f64 	[%rd48], %fd40;
	ld.global.f64 	%fd41, [%rd45];
	add.s64 	%rd49, %rd42, %rd46;
	st.f64 	[%rd49], %fd41;
	add.s64 	%rd50, %rd43, %rd46;
	st.f64 	[%rd50], %fd41;
	ld.global.f64 	%fd42, [%rd45+8];
	st.f64 	[%rd47+8], %fd42;
	st.f64 	[%rd48+8], %fd42;
	ld.global.f64 	%fd43, [%rd45+8];
	st.f64 	[%rd49+8], %fd43;
	st.f64 	[%rd50+8], %fd43;
	ld.global.f64 	%fd44, [%rd45+16];
	st.f64 	[%rd47+16], %fd44;
	st.f64 	[%rd48+16], %fd44;
	ld.global.f64 	%fd45, [%rd45+16];
	st.f64 	[%rd49+16], %fd45;
	st.f64 	[%rd50+16], %fd45;
	ld.global.f64 	%fd46, [%rd45+24];
	st.f64 	[%rd47+24], %fd46;
	st.f64 	[%rd48+24], %fd46;
	ld.global.f64 	%fd47, [%rd45+24];
	st.f64 	[%rd49+24], %fd47;
	st.f64 	[%rd50+24], %fd47;
	ld.global.f64 	%fd48, [%rd45+32];
	st.f64 	[%rd47+32], %fd48;
	st.f64 	[%rd48+32], %fd48;
	ld.global.f64 	%fd49, [%rd45+32];
	st.f64 	[%rd49+32], %fd49;
	st.f64 	[%rd50+32], %fd49;
	ld.global.f64 	%fd50, [%rd45+40];
	st.f64 	[%rd47+40], %fd50;
	st.f64 	[%rd48+40], %fd50;
	ld.global.f64 	%fd51, [%rd45+40];
	st.f64 	[%rd49+40], %fd51;
	st.f64 	[%rd50+40], %fd51;
	ld.global.f64 	%fd52, [%rd45+48];
	st.f64 	[%rd47+48], %fd52;
	st.f64 	[%rd48+48], %fd52;
	ld.global.f64 	%fd53, [%rd45+48];
	st.f64 	[%rd49+48], %fd53;
	st.f64 	[%rd50+48], %fd53;
	ld.global.f64 	%fd54, [%rd45+56];
	st.f64 	[%rd47+56], %fd54;
	st.f64 	[%rd48+56], %fd54;
	ld.global.f64 	%fd55, [%rd45+56];
	st.f64 	[%rd49+56], %fd55;
	st.f64 	[%rd50+56], %fd55;
	add.s32 	%r125, %r125, 8;
	setp.eq.s32 	%p3, %r125, %r122;
	@%p3 bra 	$L__BB0_4;
	bra.uni 	$L__BB0_3;
$L__BB0_4:
	setp.eq.s32 	%p4, %r4, 0;
	@%p4 bra 	$L__BB0_12;
	and.b32  	%r7, %r85, 3;
	setp.lt.u32 	%p5, %r4, 4;
	@%p5 bra 	$L__BB0_7;
	add.s32 	%r89, %r122, %r2;
	mul.wide.u32 	%rd51, %r89, 8;
	add.s64 	%rd52, %rd2, %rd51;
	ld.global.f64 	%fd56, [%rd52];
	cvt.u64.u32 	%rd53, %r122;
	mul.wide.u32 	%rd54, %r122, 8;
	add.s64 	%rd55, %rd40, %rd54;
	st.f64 	[%rd55], %fd56;
	add.s64 	%rd56, %rd41, %rd54;
	st.f64 	[%rd56], %fd56;
	ld.global.f64 	%fd57, [%rd52];
	add.s64 	%rd57, %rd42, %rd54;
	st.f64 	[%rd57], %fd57;
	add.s64 	%rd58, %rd43, %rd54;
	st.f64 	[%rd58], %fd57;
	cvt.u64.u32 	%rd59, %r2;
	add.s64 	%rd60, %rd53, %rd59;
	shl.b64 	%rd61, %rd60, 3;
	add.s64 	%rd62, %rd2, %rd61;
	ld.global.f64 	%fd58, [%rd62+8];
	st.f64 	[%rd55+8], %fd58;
	st.f64 	[%rd56+8], %fd58;
	ld.global.f64 	%fd59, [%rd62+8];
	st.f64 	[%rd57+8], %fd59;
	st.f64 	[%rd58+8], %fd59;
	ld.global.f64 	%fd60, [%rd62+16];
	st.f64 	[%rd55+16], %fd60;
	st.f64 	[%rd56+16], %fd60;
	ld.global.f64 	%fd61, [%rd62+16];
	st.f64 	[%rd57+16], %fd61;
	st.f64 	[%rd58+16], %fd61;
	ld.global.f64 	%fd62, [%rd62+24];
	st.f64 	[%rd55+24], %fd62;
	st.f64 	[%rd56+24], %fd62;
	ld.global.f64 	%fd63, [%rd62+24];
	st.f64 	[%rd57+24], %fd63;
	st.f64 	[%rd58+24], %fd63;
	add.s32 	%r122, %r122, 4;
$L__BB0_7:
	setp.eq.s32 	%p6, %r7, 0;
	@%p6 bra 	$L__BB0_12;
	setp.eq.s32 	%p7, %r7, 1;
	@%p7 bra 	$L__BB0_10;
	add.s32 	%r90, %r122, %r2;
	mul.wide.u32 	%rd63, %r90, 8;
	add.s64 	%rd64, %rd2, %rd63;
	ld.global.f64 	%fd64, [%rd64];
	cvt.u64.u32 	%rd65, %r122;
	mul.wide.u32 	%rd66, %r122, 8;
	add.s64 	%rd67, %rd40, %rd66;
	st.f64 	[%rd67], %fd64;
	add.s64 	%rd68, %rd41, %rd66;
	st.f64 	[%rd68], %fd64;
	ld.global.f64 	%fd65, [%rd64];
	add.s64 	%rd69, %rd42, %rd66;
	st.f64 	[%rd69], %fd65;
	add.s64 	%rd70, %rd43, %rd66;
	st.f64 	[%rd70], %fd65;
	cvt.u64.u32 	%rd71, %r2;
	add.s64 	%rd72, %rd65, %rd71;
	shl.b64 	%rd73, %rd72, 3;
	add.s64 	%rd74, %rd2, %rd73;
	ld.global.f64 	%fd66, [%rd74+8];
	st.f64 	[%rd67+8], %fd66;
	st.f64 	[%rd68+8], %fd66;
	ld.global.f64 	%fd67, [%rd74+8];
	st.f64 	[%rd69+8], %fd67;
	st.f64 	[%rd70+8], %fd67;
	add.s32 	%r122, %r122, 2;
$L__BB0_10:
	and.b32  	%r91, %r85, 1;
	setp.eq.b32 	%p8, %r91, 1;
	not.pred 	%p9, %p8;
	@%p9 bra 	$L__BB0_12;
	add.s32 	%r92, %r122, %r2;
	mul.wide.u32 	%rd75, %r92, 8;
	add.s64 	%rd76, %rd2, %rd75;
	ld.global.f64 	%fd68, [%rd76];
	mul.wide.u32 	%rd77, %r122, 8;
	add.s64 	%rd78, %rd40, %rd77;
	st.f64 	[%rd78], %fd68;
	add.s64 	%rd79, %rd41, %rd77;
	st.f64 	[%rd79], %fd68;
	ld.global.f64 	%fd69, [%rd76];
	add.s64 	%rd80, %rd42, %rd77;
	st.f64 	[%rd80], %fd69;
	add.s64 	%rd81, %rd43, %rd77;
	st.f64 	[%rd81], %fd69;
$L__BB0_12:
	add.s32 	%r12, %r4, -1;
	and.b32  	%r13, %r85, 3;
	and.b32  	%r14, %r85, 2147483640;
	and.b32  	%r15, %r85, 1;
	mov.b32 	%r126, 0;
$L__BB0_13:
	setp.lt.u32 	%p10, %r3, 7;
	mul.wide.u32 	%rd82, %r126, 8;
	add.s64 	%rd8, %rd40, %rd82;
	mul.lo.s32 	%r19, %r126, %r85;
	ld.f64 	%fd443, [%rd8];
	mov.b32 	%r129, 0;
	@%p10 bra 	$L__BB0_16;
	mov.b32 	%r127, 0;
$L__BB0_15:
	.pragma "nounroll";
	add.s32 	%r96, %r127, %r19;
	mul.wide.u32 	%rd83, %r96, 8;
	add.s64 	%rd84, %rd1, %rd83;
	ld.global.f64 	%fd70, [%rd84];
	mul.wide.u32 	%rd85, %r127, 8;
	add.s64 	%rd86, %rd2, %rd85;
	ld.global.f64 	%fd71, [%rd86];
	add.s64 	%rd87, %rd40, %rd85;
	ld.f64 	%fd72, [%rd87];
	fma.rn.f64 	%fd73, %fd72, 0d0000000000000000, %fd71;
	fma.rn.f64 	%fd74, %fd70, %fd73, %fd443;
	st.f64 	[%rd8], %fd74;
	ld.global.f64 	%fd75, [%rd84+8];
	ld.global.f64 	%fd76, [%rd86+8];
	ld.f64 	%fd77, [%rd87+8];
	fma.rn.f64 	%fd78, %fd77, 0d0000000000000000, %fd76;
	fma.rn.f64 	%fd79, %fd75, %fd78, %fd74;
	st.f64 	[%rd8], %fd79;
	ld.global.f64 	%fd80, [%rd84+16];
	ld.global.f64 	%fd81, [%rd86+16];
	ld.f64 	%fd82, [%rd87+16];
	fma.rn.f64 	%fd83, %fd82, 0d0000000000000000, %fd81;
	fma.rn.f64 	%fd84, %fd80, %fd83, %fd79;
	st.f64 	[%rd8], %fd84;
	ld.global.f64 	%fd85, [%rd84+24];
	ld.global.f64 	%fd86, [%rd86+24];
	ld.f64 	%fd87, [%rd87+24];
	fma.rn.f64 	%fd88, %fd87, 0d0000000000000000, %fd86;
	fma.rn.f64 	%fd89, %fd85, %fd88, %fd84;
	st.f64 	[%rd8], %fd89;
	ld.global.f64 	%fd90, [%rd84+32];
	ld.global.f64 	%fd91, [%rd86+32];
	ld.f64 	%fd92, [%rd87+32];
	fma.rn.f64 	%fd93, %fd92, 0d0000000000000000, %fd91;
	fma.rn.f64 	%fd94, %fd90, %fd93, %fd89;
	st.f64 	[%rd8], %fd94;
	ld.global.f64 	%fd95, [%rd84+40];
	ld.global.f64 	%fd96, [%rd86+40];
	ld.f64 	%fd97, [%rd87+40];
	fma.rn.f64 	%fd98, %fd97, 0d0000000000000000, %fd96;
	fma.rn.f64 	%fd99, %fd95, %fd98, %fd94;
	st.f64 	[%rd8], %fd99;
	ld.global.f64 	%fd100, [%rd84+48];
	ld.global.f64 	%fd101, [%rd86+48];
	ld.f64 	%fd102, [%rd87+48];
	fma.rn.f64 	%fd103, %fd102, 0d0000000000000000, %fd101;
	fma.rn.f64 	%fd104, %fd100, %fd103, %fd99;
	st.f64 	[%rd8], %fd104;
	ld.global.f64 	%fd105, [%rd84+56];
	ld.global.f64 	%fd106, [%rd86+56];
	ld.f64 	%fd107, [%rd87+56];
	fma.rn.f64 	%fd108, %fd107, 0d0000000000000000, %fd106;
	fma.rn.f64 	%fd443, %fd105, %fd108, %fd104;
	st.f64 	[%rd8], %fd443;
	add.s32 	%r127, %r127, 8;
	setp.ne.s32 	%p11, %r127, %r14;
	mov.u32 	%r129, %r14;
	@%p11 bra 	$L__BB0_15;
$L__BB0_16:
	setp.eq.s32 	%p12, %r4, 0;
	@%p12 bra 	$L__BB0_24;
	setp.lt.u32 	%p13, %r12, 3;
	@%p13 bra 	$L__BB0_19;
	add.s32 	%r97, %r129, %r19;
	mul.wide.u32 	%rd88, %r97, 8;
	add.s64 	%rd89, %rd1, %rd88;
	ld.global.f64 	%fd109, [%rd89];
	cvt.u64.u32 	%rd90, %r129;
	mul.wide.u32 	%rd91, %r129, 8;
	add.s64 	%rd92, %rd2, %rd91;
	ld.global.f64 	%fd110, [%rd92];
	add.s64 	%rd93, %rd40, %rd91;
	ld.f64 	%fd111, [%rd93];
	fma.rn.f64 	%fd112, %fd111, 0d0000000000000000, %fd110;
	fma.rn.f64 	%fd113, %fd109, %fd112, %fd443;
	st.f64 	[%rd8], %fd113;
	cvt.u64.u32 	%rd94, %r19;
	add.s64 	%rd95, %rd90, %rd94;
	shl.b64 	%rd96, %rd95, 3;
	add.s64 	%rd97, %rd1, %rd96;
	ld.global.f64 	%fd114, [%rd97+8];
	ld.global.f64 	%fd115, [%rd92+8];
	ld.f64 	%fd116, [%rd93+8];
	fma.rn.f64 	%fd117, %fd116, 0d0000000000000000, %fd115;
	fma.rn.f64 	%fd118, %fd114, %fd117, %fd113;
	st.f64 	[%rd8], %fd118;
	ld.global.f64 	%fd119, [%rd97+16];
	ld.global.f64 	%fd120, [%rd92+16];
	ld.f64 	%fd121, [%rd93+16];
	fma.rn.f64 	%fd122, %fd121, 0d0000000000000000, %fd120;
	fma.rn.f64 	%fd123, %fd119, %fd122, %fd118;
	st.f64 	[%rd8], %fd123;
	ld.global.f64 	%fd124, [%rd97+24];
	ld.global.f64 	%fd125, [%rd92+24];
	ld.f64 	%fd126, [%rd93+24];
	fma.rn.f64 	%fd127, %fd126, 0d0000000000000000, %fd125;
	fma.rn.f64 	%fd443, %fd124, %fd127, %fd123;
	st.f64 	[%rd8], %fd443;
	add.s32 	%r129, %r129, 4;
$L__BB0_19:
	setp.eq.s32 	%p14, %r13, 0;
	@%p14 bra 	$L__BB0_24;
	setp.eq.s32 	%p15, %r13, 1;
	@%p15 bra 	$L__BB0_22;
	add.s32 	%r98, %r129, %r19;
	mul.wide.u32 	%rd98, %r98, 8;
	add.s64 	%rd99, %rd1, %rd98;
	ld.global.f64 	%fd128, [%rd99];
	cvt.u64.u32 	%rd100, %r129;
	mul.wide.u32 	%rd101, %r129, 8;
	add.s64 	%rd102, %rd2, %rd101;
	ld.global.f64 	%fd129, [%rd102];
	add.s64 	%rd103, %rd40, %rd101;
	ld.f64 	%fd130, [%rd103];
	fma.rn.f64 	%fd131, %fd130, 0d0000000000000000, %fd129;
	fma.rn.f64 	%fd132, %fd128, %fd131, %fd443;
	st.f64 	[%rd8], %fd132;
	cvt.u64.u32 	%rd104, %r19;
	add.s64 	%rd105, %rd100, %rd104;
	shl.b64 	%rd106, %rd105, 3;
	add.s64 	%rd107, %rd1, %rd106;
	ld.global.f64 	%fd133, [%rd107+8];
	ld.global.f64 	%fd134, [%rd102+8];
	ld.f64 	%fd135, [%rd103+8];
	fma.rn.f64 	%fd136, %fd135, 0d0000000000000000, %fd134;
	fma.rn.f64 	%fd443, %fd133, %fd136, %fd132;
	st.f64 	[%rd8], %fd443;
	add.s32 	%r129, %r129, 2;
$L__BB0_22:
	setp.eq.s32 	%p16, %r15, 0;
	@%p16 bra 	$L__BB0_24;
	add.s32 	%r99, %r129, %r19;
	mul.wide.u32 	%rd108, %r99, 8;
	add.s64 	%rd109, %rd1, %rd108;
	ld.global.f64 	%fd137, [%rd109];
	mul.wide.u32 	%rd110, %r129, 8;
	add.s64 	%rd111, %rd2, %rd110;
	ld.global.f64 	%fd138, [%rd111];
	add.s64 	%rd112, %rd40, %rd110;
	ld.f64 	%fd139, [%rd112];
	fma.rn.f64 	%fd140, %fd139, 0d0000000000000000, %fd138;
	fma.rn.f64 	%fd141, %fd137, %fd140, %fd443;
	st.f64 	[%rd8], %fd141;
$L__BB0_24:
	add.s32 	%r126, %r126, 1;
	setp.ne.s32 	%p17, %r126, %r85;
	@%p17 bra 	$L__BB0_13;
$L__BB0_25:
	setp.lt.s32 	%p18, %r85, 1;
	ld.global.f64 	%fd455, [%rd3];
	mul.f64 	%fd10, %fd455, 0d3FE0000000000000;
	@%p18 bra 	$L__BB0_40;
	add.s32 	%r28, %r85, -1;
	and.b32  	%r29, %r85, 7;
	add.s32 	%r30, %r29, -1;
	and.b32  	%r31, %r85, 3;
	and.b32  	%r32, %r85, 2147483640;
	and.b32  	%r33, %r85, 1;
	mov.b32 	%r131, 0;
$L__BB0_27:
	setp.lt.u32 	%p19, %r28, 7;
	mul.wide.u32 	%rd113, %r131, 8;
	add.s64 	%rd9, %rd41, %rd113;
	mul.lo.s32 	%r35, %r131, %r85;
	ld.f64 	%fd447, [%rd9];
	mov.b32 	%r134, 0;
	@%p19 bra 	$L__BB0_30;
	mov.b32 	%r132, 0;
$L__BB0_29:
	.pragma "nounroll";
	add.s32 	%r103, %r132, %r35;
	mul.wide.u32 	%rd114, %r103, 8;
	add.s64 	%rd115, %rd1, %rd114;
	ld.global.f64 	%fd142, [%rd115];
	mul.wide.u32 	%rd116, %r132, 8;
	add.s64 	%rd117, %rd2, %rd116;
	ld.global.f64 	%fd143, [%rd117];
	add.s64 	%rd118, %rd40, %rd116;
	ld.f64 	%fd144, [%rd118];
	fma.rn.f64 	%fd145, %fd10, %fd144, %fd143;
	fma.rn.f64 	%fd146, %fd142, %fd145, %fd447;
	st.f64 	[%rd9], %fd146;
	ld.global.f64 	%fd147, [%rd115+8];
	ld.global.f64 	%fd148, [%rd117+8];
	ld.f64 	%fd149, [%rd118+8];
	fma.rn.f64 	%fd150, %fd10, %fd149, %fd148;
	fma.rn.f64 	%fd151, %fd147, %fd150, %fd146;
	st.f64 	[%rd9], %fd151;
	ld.global.f64 	%fd152, [%rd115+16];
	ld.global.f64 	%fd153, [%rd117+16];
	ld.f64 	%fd154, [%rd118+16];
	fma.rn.f64 	%fd155, %fd10, %fd154, %fd153;
	fma.rn.f64 	%fd156, %fd152, %fd155, %fd151;
	st.f64 	[%rd9], %fd156;
	ld.global.f64 	%fd157, [%rd115+24];
	ld.global.f64 	%fd158, [%rd117+24];
	ld.f64 	%fd159, [%rd118+24];
	fma.rn.f64 	%fd160, %fd10, %fd159, %fd158;
	fma.rn.f64 	%fd161, %fd157, %fd160, %fd156;
	st.f64 	[%rd9], %fd161;
	ld.global.f64 	%fd162, [%rd115+32];
	ld.global.f64 	%fd163, [%rd117+32];
	ld.f64 	%fd164, [%rd118+32];
	fma.rn.f64 	%fd165, %fd10, %fd164, %fd163;
	fma.rn.f64 	%fd166, %fd162, %fd165, %fd161;
	st.f64 	[%rd9], %fd166;
	ld.global.f64 	%fd167, [%rd115+40];
	ld.global.f64 	%fd168, [%rd117+40];
	ld.f64 	%fd169, [%rd118+40];
	fma.rn.f64 	%fd170, %fd10, %fd169, %fd168;
	fma.rn.f64 	%fd171, %fd167, %fd170, %fd166;
	st.f64 	[%rd9], %fd171;
	ld.global.f64 	%fd172, [%rd115+48];
	ld.global.f64 	%fd173, [%rd117+48];
	ld.f64 	%fd174, [%rd118+48];
	fma.rn.f64 	%fd175, %fd10, %fd174, %fd173;
	fma.rn.f64 	%fd176, %fd172, %fd175, %fd171;
	st.f64 	[%rd9], %fd176;
	ld.global.f64 	%fd177, [%rd115+56];
	ld.global.f64 	%fd178, [%rd117+56];
	ld.f64 	%fd179, [%rd118+56];
	fma.rn.f64 	%fd180, %fd10, %fd179, %fd178;
	fma.rn.f64 	%fd447, %fd177, %fd180, %fd176;
	st.f64 	[%rd9], %fd447;
	add.s32 	%r132, %r132, 8;
	setp.ne.s32 	%p20, %r132, %r32;
	mov.u32 	%r134, %r32;
	@%p20 bra 	$L__BB0_29;
$L__BB0_30:
	setp.eq.s32 	%p21, %r29, 0;
	@%p21 bra 	$L__BB0_38;
	setp.lt.u32 	%p22, %r30, 3;
	@%p22 bra 	$L__BB0_33;
	add.s32 	%r104, %r134, %r35;
	mul.wide.u32 	%rd119, %r104, 8;
	add.s64 	%rd120, %rd1, %rd119;
	ld.global.f64 	%fd181, [%rd120];
	cvt.u64.u32 	%rd121, %r134;
	mul.wide.u32 	%rd122, %r134, 8;
	add.s64 	%rd123, %rd2, %rd122;
	ld.global.f64 	%fd182, [%rd123];
	add.s64 	%rd124, %rd40, %rd122;
	ld.f64 	%fd183, [%rd124];
	fma.rn.f64 	%fd184, %fd10, %fd183, %fd182;
	fma.rn.f64 	%fd185, %fd181, %fd184, %fd447;
	st.f64 	[%rd9], %fd185;
	cvt.u64.u32 	%rd125, %r35;
	add.s64 	%rd126, %rd121, %rd125;
	shl.b64 	%rd127, %rd126, 3;
	add.s64 	%rd128, %rd1, %rd127;
	ld.global.f64 	%fd186, [%rd128+8];
	ld.global.f64 	%fd187, [%rd123+8];
	ld.f64 	%fd188, [%rd124+8];
	fma.rn.f64 	%fd189, %fd10, %fd188, %fd187;
	fma.rn.f64 	%fd190, %fd186, %fd189, %fd185;
	st.f64 	[%rd9], %fd190;
	ld.global.f64 	%fd191, [%rd128+16];
	ld.global.f64 	%fd192, [%rd123+16];
	ld.f64 	%fd193, [%rd124+16];
	fma.rn.f64 	%fd194, %fd10, %fd193, %fd192;
	fma.rn.f64 	%fd195, %fd191, %fd194, %fd190;
	st.f64 	[%rd9], %fd195;
	ld.global.f64 	%fd196, [%rd128+24];
	ld.global.f64 	%fd197, [%rd123+24];
	ld.f64 	%fd198, [%rd124+24];
	fma.rn.f64 	%fd199, %fd10, %fd198, %fd197;
	fma.rn.f64 	%fd447, %fd196, %fd199, %fd195;
	st.f64 	[%rd9], %fd447;
	add.s32 	%r134, %r134, 4;
$L__BB0_33:
	setp.eq.s32 	%p23, %r31, 0;
	@%p23 bra 	$L__BB0_38;
	setp.eq.s32 	%p24, %r31, 1;
	@%p24 bra 	$L__BB0_36;
	add.s32 	%r105, %r134, %r35;
	mul.wide.u32 	%rd129, %r105, 8;
	add.s64 	%rd130, %rd1, %rd129;
	ld.global.f64 	%fd200, [%rd130];
	cvt.u64.u32 	%rd131, %r134;
	mul.wide.u32 	%rd132, %r134, 8;
	add.s64 	%rd133, %rd2, %rd132;
	ld.global.f64 	%fd201, [%rd133];
	add.s64 	%rd134, %rd40, %rd132;
	ld.f64 	%fd202, [%rd134];
	fma.rn.f64 	%fd203, %fd10, %fd202, %fd201;
	fma.rn.f64 	%fd204, %fd200, %fd203, %fd447;
	st.f64 	[%rd9], %fd204;
	cvt.u64.u32 	%rd135, %r35;
	add.s64 	%rd136, %rd131, %rd135;
	shl.b64 	%rd137, %rd136, 3;
	add.s64 	%rd138, %rd1, %rd137;
	ld.global.f64 	%fd205, [%rd138+8];
	ld.global.f64 	%fd206, [%rd133+8];
	ld.f64 	%fd207, [%rd134+8];
	fma.rn.f64 	%fd208, %fd10, %fd207, %fd206;
	fma.rn.f64 	%fd447, %fd205, %fd208, %fd204;
	st.f64 	[%rd9], %fd447;
	add.s32 	%r134, %r134, 2;
$L__BB0_36:
	setp.eq.s32 	%p25, %r33, 0;
	@%p25 bra 	$L__BB0_38;
	add.s32 	%r106, %r134, %r35;
	mul.wide.u32 	%rd139, %r106, 8;
	add.s64 	%rd140, %rd1, %rd139;
	ld.global.f64 	%fd209, [%rd140];
	mul.wide.u32 	%rd141, %r134, 8;
	add.s64 	%rd142, %rd2, %rd141;
	ld.global.f64 	%fd210, [%rd142];
	add.s64 	%rd143, %rd40, %rd141;
	ld.f64 	%fd211, [%rd143];
	fma.rn.f64 	%fd212, %fd10, %fd211, %fd210;
	fma.rn.f64 	%fd213, %fd209, %fd212, %fd447;
	st.f64 	[%rd9], %fd213;
$L__BB0_38:
	add.s32 	%r131, %r131, 1;
	setp.ne.s32 	%p26, %r131, %r85;
	@%p26 bra 	$L__BB0_27;
	ld.global.f64 	%fd455, [%rd3];
$L__BB0_40:
	setp.lt.s32 	%p27, %r85, 1;
	mul.f64 	%fd21, %fd455, 0d3FE0000000000000;
	@%p27 bra 	$L__BB0_55;
	add.s32 	%r44, %r85, -1;
	and.b32  	%r45, %r85, 7;
	add.s32 	%r46, %r45, -1;
	and.b32  	%r47, %r85, 3;
	and.b32  	%r48, %r85, 2147483640;
	and.b32  	%r49, %r85, 1;
	mov.b32 	%r136, 0;
$L__BB0_42:
	setp.lt.u32 	%p28, %r44, 7;
	mul.wide.u32 	%rd144, %r136, 8;
	add.s64 	%rd10, %rd42, %rd144;
	mul.lo.s32 	%r51, %r136, %r85;
	ld.f64 	%fd452, [%rd10];
	mov.b32 	%r139, 0;
	@%p28 bra 	$L__BB0_45;
	mov.b32 	%r137, 0;
$L__BB0_44:
	.pragma "nounroll";
	add.s32 	%r110, %r137, %r51;
	mul.wide.u32 	%rd145, %r110, 8;
	add.s64 	%rd146, %rd1, %rd145;
	ld.global.f64 	%fd214, [%rd146];
	mul.wide.u32 	%rd147, %r137, 8;
	add.s64 	%rd148, %rd2, %rd147;
	ld.global.f64 	%fd215, [%rd148];
	add.s64 	%rd149, %rd41, %rd147;
	ld.f64 	%fd216, [%rd149];
	fma.rn.f64 	%fd217, %fd21, %fd216, %fd215;
	fma.rn.f64 	%fd218, %fd214, %fd217, %fd452;
	st.f64 	[%rd10], %fd218;
	ld.global.f64 	%fd219, [%rd146+8];
	ld.global.f64 	%fd220, [%rd148+8];
	ld.f64 	%fd221, [%rd149+8];
	fma.rn.f64 	%fd222, %fd21, %fd221, %fd220;
	fma.rn.f64 	%fd223, %fd219, %fd222, %fd218;
	st.f64 	[%rd10], %fd223;
	ld.global.f64 	%fd224, [%rd146+16];
	ld.global.f64 	%fd225, [%rd148+16];
	ld.f64 	%fd226, [%rd149+16];
	fma.rn.f64 	%fd227, %fd21, %fd226, %fd225;
	fma.rn.f64 	%fd228, %fd224, %fd227, %fd223;
	st.f64 	[%rd10], %fd228;
	ld.global.f64 	%fd229, [%rd146+24];
	ld.global.f64 	%fd230, [%rd148+24];
	ld.f64 	%fd231, [%rd149+24];
	fma.rn.f64 	%fd232, %fd21, %fd231, %fd230;
	fma.rn.f64 	%fd233, %fd229, %fd232, %fd228;
	st.f64 	[%rd10], %fd233;
	ld.global.f64 	%fd234, [%rd146+32];
	ld.global.f64 	%fd235, [%rd148+32];
	ld.f64 	%fd236, [%rd149+32];
	fma.rn.f64 	%fd237, %fd21, %fd236, %fd235;
	fma.rn.f64 	%fd238, %fd234, %fd237, %fd233;
	st.f64 	[%rd10], %fd238;
	ld.global.f64 	%fd239, [%rd146+40];
	ld.global.f64 	%fd240, [%rd148+40];
	ld.f64 	%fd241, [%rd149+40];
	fma.rn.f64 	%fd242, %fd21, %fd241, %fd240;
	fma.rn.f64 	%fd243, %fd239, %fd242, %fd238;
	st.f64 	[%rd10], %fd243;
	ld.global.f64 	%fd244, [%rd146+48];
	ld.global.f64 	%fd245, [%rd148+48];
	ld.f64 	%fd246, [%rd149+48];
	fma.rn.f64 	%fd247, %fd21, %fd246, %fd245;
	fma.rn.f64 	%fd248, %fd244, %fd247, %fd243;
	st.f64 	[%rd10], %fd248;
	ld.global.f64 	%fd249, [%rd146+56];
	ld.global.f64 	%fd250, [%rd148+56];
	ld.f64 	%fd251, [%rd149+56];
	fma.rn.f64 	%fd252, %fd21, %fd251, %fd250;
	fma.rn.f64 	%fd452, %fd249, %fd252, %fd248;
	st.f64 	[%rd10], %fd452;
	add.s32 	%r137, %r137, 8;
	setp.ne.s32 	%p29, %r137, %r48;
	mov.u32 	%r139, %r48;
	@%p29 bra 	$L__BB0_44;
$L__BB0_45:
	setp.eq.s32 	%p30, %r45, 0;
	@%p30 bra 	$L__BB0_53;
	setp.lt.u32 	%p31, %r46, 3;
	@%p31 bra 	$L__BB0_48;
	add.s32 	%r111, %r139, %r51;
	mul.wide.u32 	%rd150, %r111, 8;
	add.s64 	%rd151, %rd1, %rd150;
	ld.global.f64 	%fd253, [%rd151];
	cvt.u64.u32 	%rd152, %r139;
	mul.wide.u32 	%rd153, %r139, 8;
	add.s64 	%rd154, %rd2, %rd153;
	ld.global.f64 	%fd254, [%rd154];
	add.s64 	%rd155, %rd41, %rd153;
	ld.f64 	%fd255, [%rd155];
	fma.rn.f64 	%fd256, %fd21, %fd255, %fd254;
	fma.rn.f64 	%fd257, %fd253, %fd256, %fd452;
	st.f64 	[%rd10], %fd257;
	cvt.u64.u32 	%rd156, %r51;
	add.s64 	%rd157, %rd152, %rd156;
	shl.b64 	%rd158, %rd157, 3;
	add.s64 	%rd159, %rd1, %rd158;
	ld.global.f64 	%fd258, [%rd159+8];
	ld.global.f64 	%fd259, [%rd154+8];
	ld.f64 	%fd260, [%rd155+8];
	fma.rn.f64 	%fd261, %fd21, %fd260, %fd259;
	fma.rn.f64 	%fd262, %fd258, %fd261, %fd257;
	st.f64 	[%rd10], %fd262;
	ld.global.f64 	%fd263, [%rd159+16];
	ld.global.f64 	%fd264, [%rd154+16];
	ld.f64 	%fd265, [%rd155+16];
	fma.rn.f64 	%fd266, %fd21, %fd265, %fd264;
	fma.rn.f64 	%fd267, %fd263, %fd266, %fd262;
	st.f64 	[%rd10], %fd267;
	ld.global.f64 	%fd268, [%rd159+24];
	ld.global.f64 	%fd269, [%rd154+24];
	ld.f64 	%fd270, [%rd155+24];
	fma.rn.f64 	%fd271, %fd21, %fd270, %fd269;
	fma.rn.f64 	%fd452, %fd268, %fd271, %fd267;
	st.f64 	[%rd10], %fd452;
	add.s32 	%r139, %r139, 4;
$L__BB0_48:
	setp.eq.s32 	%p32, %r47, 0;
	@%p32 bra 	$L__BB0_53;
	setp.eq.s32 	%p33, %r47, 1;
	@%p33 bra 	$L__BB0_51;
	add.s32 	%r112, %r139, %r51;
	mul.wide.u32 	%rd160, %r112, 8;
	add.s64 	%rd161, %rd1, %rd160;
	ld.global.f64 	%fd272, [%rd161];
	cvt.u64.u32 	%rd162, %r139;
	mul.wide.u32 	%rd163, %r139, 8;
	add.s64 	%rd164, %rd2, %rd163;
	ld.global.f64 	%fd273, [%rd164];
	add.s64 	%rd165, %rd41, %rd163;
	ld.f64 	%fd274, [%rd165];
	fma.rn.f64 	%fd275, %fd21, %fd274, %fd273;
	fma.rn.f64 	%fd276, %fd272, %fd275, %fd452;
	st.f64 	[%rd10], %fd276;
	cvt.u64.u32 	%rd166, %r51;
	add.s64 	%rd167, %rd162, %rd166;
	shl.b64 	%rd168, %rd167, 3;
	add.s64 	%rd169, %rd1, %rd168;
	ld.global.f64 	%fd277, [%rd169+8];
	ld.global.f64 	%fd278, [%rd164+8];
	ld.f64 	%fd279, [%rd165+8];
	fma.rn.f64 	%fd280, %fd21, %fd279, %fd278;
	fma.rn.f64 	%fd452, %fd277, %fd280, %fd276;
	st.f64 	[%rd10], %fd452;
	add.s32 	%r139, %r139, 2;
$L__BB0_51:
	setp.eq.s32 	%p34, %r49, 0;
	@%p34 bra 	$L__BB0_53;
	add.s32 	%r113, %r139, %r51;
	mul.wide.u32 	%rd170, %r113, 8;
	add.s64 	%rd171, %rd1, %rd170;
	ld.global.f64 	%fd281, [%rd171];
	mul.wide.u32 	%rd172, %r139, 8;
	add.s64 	%rd173, %rd2, %rd172;
	ld.global.f64 	%fd282, [%rd173];
	add.s64 	%rd174, %rd41, %rd172;
	ld.f64 	%fd283, [%rd174];
	fma.rn.f64 	%fd284, %fd21, %fd283, %fd282;
	fma.rn.f64 	%fd285, %fd281, %fd284, %fd452;
	st.f64 	[%rd10], %fd285;
$L__BB0_53:
	add.s32 	%r136, %r136, 1;
	setp.ne.s32 	%p35, %r136, %r85;
	@%p35 bra 	$L__BB0_42;
	ld.global.f64 	%fd455, [%rd3];
$L__BB0_55:
	setp.lt.s32 	%p36, %r85, 1;
	@%p36 bra 	$L__BB0_77;
	add.s32 	%r60, %r85, -1;
	and.b32  	%r61, %r85, 7;
	add.s32 	%r62, %r61, -1;
	and.b32  	%r63, %r85, 3;
	and.b32  	%r64, %r85, 2147483640;
	and.b32  	%r65, %r85, 1;
	neg.s32 	%r66, %r64;
	add.s64 	%rd11, %rd2, 32;
	mov.b32 	%r141, 0;
$L__BB0_57:
	setp.lt.u32 	%p37, %r60, 7;
	mul.wide.u32 	%rd175, %r141, 8;
	add.s64 	%rd12, %rd43, %rd175;
	mul.lo.s32 	%r68, %r141, %r85;
	ld.f64 	%fd457, [%rd12];
	mov.b32 	%r144, 0;
	@%p37 bra 	$L__BB0_60;
	add.s64 	%rd224, %rd42, 32;
	mul.wide.u32 	%rd176, %r68, 8;
	add.s64 	%rd177, %rd1, %rd176;
	add.s64 	%rd226, %rd177, 32;
	mov.u64 	%rd225, %rd11;
	mov.u32 	%r142, %r66;
$L__BB0_59:
	.pragma "nounroll";
	ld.global.f64 	%fd286, [%rd226+-32];
	ld.global.f64 	%fd287, [%rd225+-32];
	ld.f64 	%fd288, [%rd224+-32];
	fma.rn.f64 	%fd289, %fd455, %fd288, %fd287;
	fma.rn.f64 	%fd290, %fd286, %fd289, %fd457;
	st.f64 	[%rd12], %fd290;
	ld.global.f64 	%fd291, [%rd226+-24];
	ld.global.f64 	%fd292, [%rd225+-24];
	ld.f64 	%fd293, [%rd224+-24];
	fma.rn.f64 	%fd294, %fd455, %fd293, %fd292;
	fma.rn.f64 	%fd295, %fd291, %fd294, %fd290;
	st.f64 	[%rd12], %fd295;
	ld.global.f64 	%fd296, [%rd226+-16];
	ld.global.f64 	%fd297, [%rd225+-16];
	ld.f64 	%fd298, [%rd224+-16];
	fma.rn.f64 	%fd299, %fd455, %fd298, %fd297;
	fma.rn.f64 	%fd300, %fd296, %fd299, %fd295;
	st.f64 	[%rd12], %fd300;
	ld.global.f64 	%fd301, [%rd226+-8];
	ld.global.f64 	%fd302, [%rd225+-8];
	ld.f64 	%fd303, [%rd224+-8];
	fma.rn.f64 	%fd304, %fd455, %fd303, %fd302;
	fma.rn.f64 	%fd305, %fd301, %fd304, %fd300;
	st.f64 	[%rd12], %fd305;
	ld.global.f64 	%fd306, [%rd226];
	ld.global.f64 	%fd307, [%rd225];
	ld.f64 	%fd308, [%rd224];
	fma.rn.f64 	%fd309, %fd455, %fd308, %fd307;
	fma.rn.f64 	%fd310, %fd306, %fd309, %fd305;
	st.f64 	[%rd12], %fd310;
	ld.global.f64 	%fd311, [%rd226+8];
	ld.global.f64 	%fd312, [%rd225+8];
	ld.f64 	%fd313, [%rd224+8];
	fma.rn.f64 	%fd314, %fd455, %fd313, %fd312;
	fma.rn.f64 	%fd315, %fd311, %fd314, %fd310;
	st.f64 	[%rd12], %fd315;
	ld.global.f64 	%fd316, [%rd226+16];
	ld.global.f64 	%fd317, [%rd225+16];
	ld.f64 	%fd318, [%rd224+16];
	fma.rn.f64 	%fd319, %fd455, %fd318, %fd317;
	fma.rn.f64 	%fd320, %fd316, %fd319, %fd315;
	st.f64 	[%rd12], %fd320;
	ld.global.f64 	%fd321, [%rd226+24];
	ld.global.f64 	%fd322, [%rd225+24];
	ld.f64 	%fd323, [%rd224+24];
	fma.rn.f64 	%fd324, %fd455, %fd323, %fd322;
	fma.rn.f64 	%fd457, %fd321, %fd324, %fd320;
	st.f64 	[%rd12], %fd457;
	add.s32 	%r142, %r142, 8;
	add.s64 	%rd226, %rd226, 64;
	add.s64 	%rd225, %rd225, 64;
	add.s64 	%rd224, %rd224, 64;
	setp.ne.s32 	%p38, %r142, 0;
	mov.u32 	%r144, %r64;
	@%p38 bra 	$L__BB0_59;
$L__BB0_60:
	setp.eq.s32 	%p39, %r61, 0;
	@%p39 bra 	$L__BB0_68;
	setp.lt.u32 	%p40, %r62, 3;
	@%p40 bra 	$L__BB0_63;
	add.s32 	%r116, %r144, %r68;
	mul.wide.u32 	%rd178, %r116, 8;
	add.s64 	%rd179, %rd1, %rd178;
	ld.global.f64 	%fd325, [%rd179];
	cvt.u64.u32 	%rd180, %r144;
	mul.wide.u32 	%rd181, %r144, 8;
	add.s64 	%rd182, %rd2, %rd181;
	ld.global.f64 	%fd326, [%rd182];
	add.s64 	%rd183, %rd42, %rd181;
	ld.f64 	%fd327, [%rd183];
	fma.rn.f64 	%fd328, %fd455, %fd327, %fd326;
	fma.rn.f64 	%fd329, %fd325, %fd328, %fd457;
	st.f64 	[%rd12], %fd329;
	cvt.u64.u32 	%rd184, %r68;
	add.s64 	%rd185, %rd180, %rd184;
	shl.b64 	%rd186, %rd185, 3;
	add.s64 	%rd187, %rd1, %rd186;
	ld.global.f64 	%fd330, [%rd187+8];
	ld.global.f64 	%fd331, [%rd182+8];
	ld.f64 	%fd332, [%rd183+8];
	fma.rn.f64 	%fd333, %fd455, %fd332, %fd331;
	fma.rn.f64 	%fd334, %fd330, %fd333, %fd329;
	st.f64 	[%rd12], %fd334;
	ld.global.f64 	%fd335, [%rd187+16];
	ld.global.f64 	%fd336, [%rd182+16];
	ld.f64 	%fd337, [%rd183+16];
	fma.rn.f64 	%fd338, %fd455, %fd337, %fd336;
	fma.rn.f64 	%fd339, %fd335, %fd338, %fd334;
	st.f64 	[%rd12], %fd339;
	ld.global.f64 	%fd340, [%rd187+24];
	ld.global.f64 	%fd341, [%rd182+24];
	ld.f64 	%fd342, [%rd183+24];
	fma.rn.f64 	%fd343, %fd455, %fd342, %fd341;
	fma.rn.f64 	%fd457, %fd340, %fd343, %fd339;
	st.f64 	[%rd12], %fd457;
	add.s32 	%r144, %r144, 4;
$L__BB0_63:
	setp.eq.s32 	%p41, %r63, 0;
	@%p41 bra 	$L__BB0_68;
	setp.eq.s32 	%p42, %r63, 1;
	@%p42 bra 	$L__BB0_66;
	add.s32 	%r117, %r144, %r68;
	mul.wide.u32 	%rd188, %r117, 8;
	add.s64 	%rd189, %rd1, %rd188;
	ld.global.f64 	%fd344, [%rd189];
	cvt.u64.u32 	%rd190, %r144;
	mul.wide.u32 	%rd191, %r144, 8;
	add.s64 	%rd192, %rd2, %rd191;
	ld.global.f64 	%fd345, [%rd192];
	add.s64 	%rd193, %rd42, %rd191;
	ld.f64 	%fd346, [%rd193];
	fma.rn.f64 	%fd347, %fd455, %fd346, %fd345;
	fma.rn.f64 	%fd348, %fd344, %fd347, %fd457;
	st.f64 	[%rd12], %fd348;
	cvt.u64.u32 	%rd194, %r68;
	add.s64 	%rd195, %rd190, %rd194;
	shl.b64 	%rd196, %rd195, 3;
	add.s64 	%rd197, %rd1, %rd196;
	ld.global.f64 	%fd349, [%rd197+8];
	ld.global.f64 	%fd350, [%rd192+8];
	ld.f64 	%fd351, [%rd193+8];
	fma.rn.f64 	%fd352, %fd455, %fd351, %fd350;
	fma.rn.f64 	%fd457, %fd349, %fd352, %fd348;
	st.f64 	[%rd12], %fd457;
	add.s32 	%r144, %r144, 2;
$L__BB0_66:
	setp.eq.s32 	%p43, %r65, 0;
	@%p43 bra 	$L__BB0_68;
	add.s32 	%r118, %r144, %r68;
	mul.wide.u32 	%rd198, %r118, 8;
	add.s64 	%rd199, %rd1, %rd198;
	ld.global.f64 	%fd353, [%rd199];
	mul.wide.u32 	%rd200, %r144, 8;
	add.s64 	%rd201, %rd2, %rd200;
	ld.global.f64 	%fd354, [%rd201];
	add.s64 	%rd202, %rd42, %rd200;
	ld.f64 	%fd355, [%rd202];
	fma.rn.f64 	%fd356, %fd455, %fd355, %fd354;
	fma.rn.f64 	%fd357, %fd353, %fd356, %fd457;
	st.f64 	[%rd12], %fd357;
$L__BB0_68:
	add.s32 	%r141, %r141, 1;
	setp.eq.s32 	%p44, %r141, %r85;
	@%p44 bra 	$L__BB0_69;
	bra.uni 	$L__BB0_57;
$L__BB0_69:
	mul.lo.s32 	%r69, %r85, %r1;
	setp.lt.u32 	%p45, %r60, 3;
	mov.b32 	%r147, 0;
	@%p45 bra 	$L__BB0_72;
	and.b32  	%r147, %r85, 2147483644;
	neg.s32 	%r146, %r147;
	mul.wide.u32 	%rd203, %r69, 8;
	add.s64 	%rd204, %rd203, %rd2;
	add.s64 	%rd231, %rd204, 16;
	add.s64 	%rd230, %rd40, 16;
	add.s64 	%rd229, %rd41, 16;
	add.s64 	%rd228, %rd43, 16;
	add.s64 	%rd227, %rd42, 16;
$L__BB0_71:
	.pragma "nounroll";
	ld.global.f64 	%fd358, [%rd231+-16];
	ld.f64 	%fd359, [%rd230+-16];
	ld.f64 	%fd360, [%rd229+-16];
	fma.rn.f64 	%fd361, %fd360, 0d4000000000000000, %fd359;
	ld.f64 	%fd362, [%rd227+-16];
	fma.rn.f64 	%fd363, %fd362, 0d4000000000000000, %fd361;
	ld.f64 	%fd364, [%rd228+-16];
	add.f64 	%fd365, %fd364, %fd363;
	ld.global.f64 	%fd366, [%rd3];
	mul.f64 	%fd367, %fd366, %fd365;
	div.rn.f64 	%fd368, %fd367, 0d4018000000000000;
	add.f64 	%fd369, %fd358, %fd368;
	st.global.f64 	[%rd231+-16], %fd369;
	ld.global.f64 	%fd370, [%rd231+-8];
	ld.f64 	%fd371, [%rd230+-8];
	ld.f64 	%fd372, [%rd229+-8];
	fma.rn.f64 	%fd373, %fd372, 0d4000000000000000, %fd371;
	ld.f64 	%fd374, [%rd227+-8];
	fma.rn.f64 	%fd375, %fd374, 0d4000000000000000, %fd373;
	ld.f64 	%fd376, [%rd228+-8];
	add.f64 	%fd377, %fd376, %fd375;
	ld.global.f64 	%fd378, [%rd3];
	mul.f64 	%fd379, %fd378, %fd377;
	div.rn.f64 	%fd380, %fd379, 0d4018000000000000;
	add.f64 	%fd381, %fd370, %fd380;
	st.global.f64 	[%rd231+-8], %fd381;
	ld.global.f64 	%fd382, [%rd231];
	ld.f64 	%fd383, [%rd230];
	ld.f64 	%fd384, [%rd229];
	fma.rn.f64 	%fd385, %fd384, 0d4000000000000000, %fd383;
	ld.f64 	%fd386, [%rd227];
	fma.rn.f64 	%fd387, %fd386, 0d4000000000000000, %fd385;
	ld.f64 	%fd388, [%rd228];
	add.f64 	%fd389, %fd388, %fd387;
	ld.global.f64 	%fd390, [%rd3];
	mul.f64 	%fd391, %fd390, %fd389;
	div.rn.f64 	%fd392, %fd391, 0d4018000000000000;
	add.f64 	%fd393, %fd382, %fd392;
	st.global.f64 	[%rd231], %fd393;
	ld.global.f64 	%fd394, [%rd231+8];
	ld.f64 	%fd395, [%rd230+8];
	ld.f64 	%fd396, [%rd229+8];
	fma.rn.f64 	%fd397, %fd396, 0d4000000000000000, %fd395;
	ld.f64 	%fd398, [%rd227+8];
	fma.rn.f64 	%fd399, %fd398, 0d4000000000000000, %fd397;
	ld.f64 	%fd400, [%rd228+8];
	add.f64 	%fd401, %fd400, %fd399;
	ld.global.f64 	%fd402, [%rd3];
	mul.f64 	%fd403, %fd402, %fd401;
	div.rn.f64 	%fd404, %fd403, 0d4018000000000000;
	add.f64 	%fd405, %fd394, %fd404;
	st.global.f64 	[%rd231+8], %fd405;
	add.s32 	%r146, %r146, 4;
	add.s64 	%rd231, %rd231, 32;
	add.s64 	%rd230, %rd230, 32;
	add.s64 	%rd229, %rd229, 32;
	add.s64 	%rd228, %rd228, 32;
	add.s64 	%rd227, %rd227, 32;
	setp.ne.s32 	%p46, %r146, 0;
	@%p46 bra 	$L__BB0_71;
$L__BB0_72:
	setp.eq.s32 	%p47, %r63, 0;
	@%p47 bra 	$L__BB0_77;
	setp.eq.s32 	%p48, %r63, 1;
	@%p48 bra 	$L__BB0_75;
	add.s32 	%r120, %r147, %r69;
	mul.wide.u32 	%rd205, %r120, 8;
	add.s64 	%rd206, %rd2, %rd205;
	ld.global.f64 	%fd406, [%rd206];
	cvt.u64.u32 	%rd207, %r147;
	mul.wide.u32 	%rd208, %r147, 8;
	add.s64 	%rd209, %rd40, %rd208;
	ld.f64 	%fd407, [%rd209];
	add.s64 	%rd210, %rd41, %rd208;
	ld.f64 	%fd408, [%rd210];
	fma.rn.f64 	%fd409, %fd408, 0d4000000000000000, %fd407;
	add.s64 	%rd211, %rd42, %rd208;
	ld.f64 	%fd410, [%rd211];
	fma.rn.f64 	%fd411, %fd410, 0d4000000000000000, %fd409;
	add.s64 	%rd212, %rd43, %rd208;
	ld.f64 	%fd412, [%rd212];
	add.f64 	%fd413, %fd412, %fd411;
	ld.global.f64 	%fd414, [%rd3];
	mul.f64 	%fd415, %fd414, %fd413;
	div.rn.f64 	%fd416, %fd415, 0d4018000000000000;
	add.f64 	%fd417, %fd406, %fd416;
	st.global.f64 	[%rd206], %fd417;
	cvt.u64.u32 	%rd213, %r69;
	add.s64 	%rd214, %rd207, %rd213;
	shl.b64 	%rd215, %rd214, 3;
	add.s64 	%rd216, %rd2, %rd215;
	ld.global.f64 	%fd418, [%rd216+8];
	ld.f64 	%fd419, [%rd209+8];
	ld.f64 	%fd420, [%rd210+8];
	fma.rn.f64 	%fd421, %fd420, 0d4000000000000000, %fd419;
	ld.f64 	%fd422, [%rd211+8];
	fma.rn.f64 	%fd423, %fd422, 0d4000000000000000, %fd421;
	ld.f64 	%fd424, [%rd212+8];
	add.f64 	%fd425, %fd424, %fd423;
	ld.global.f64 	%fd426, [%rd3];
	mul.f64 	%fd427, %fd426, %fd425;
	div.rn.f64 	%fd428, %fd427, 0d4018000000000000;
	add.f64 	%fd429, %fd418, %fd428;
	st.global.f64 	[%rd216+8], %fd429;
	add.s32 	%r147, %r147, 2;
$L__BB0_75:
	setp.eq.s32 	%p49, %r65, 0;
	@%p49 bra 	$L__BB0_77;
	add.s32 	%r121, %r147, %r69;
	mul.wide.u32 	%rd217, %r121, 8;
	add.s64 	%rd218, %rd2, %rd217;
	ld.global.f64 	%fd430, [%rd218];
	mul.wide.u32 	%rd219, %r147, 8;
	add.s64 	%rd220, %rd40, %rd219;
	ld.f64 	%fd431, [%rd220];
	add.s64 	%rd221, %rd41, %rd219;
	ld.f64 	%fd432, [%rd221];
	fma.rn.f64 	%fd433, %fd432, 0d4000000000000000, %fd431;
	add.s64 	%rd222, %rd42, %rd219;
	ld.f64 	%fd434, [%rd222];
	fma.rn.f64 	%fd435, %fd434, 0d4000000000000000, %fd433;
	add.s64 	%rd223, %rd43, %rd219;
	ld.f64 	%fd436, [%rd223];
	add.f64 	%fd437, %fd436, %fd435;
	ld.global.f64 	%fd438, [%rd3];
	mul.f64 	%fd439, %fd438, %fd437;
	div.rn.f64 	%fd440, %fd439, 0d4018000000000000;
	add.f64 	%fd441, %fd430, %fd440;
	st.global.f64 	[%rd218], %fd441;
$L__BB0_77:
	{ // callseq 4, 0
	.param .b64 param0;
	st.param.b64 	[param0], %rd40;
	call.uni 
	free, 
	(
	param0
	);
	} // callseq 4
	{ // callseq 5, 0
	.param .b64 param0;
	st.param.b64 	[param0], %rd41;
	call.uni 
	free, 
	(
	param0
	);
	} // callseq 5
	{ // callseq 6, 0
	.param .b64 param0;
	st.param.b64 	[param0], %rd42;
	call.uni 
	free, 
	(
	param0
	);
	} // callseq 6
	{ // callseq 7, 0
	.param .b64 param0;
	st.param.b64 	[param0], %rd43;
	call.uni 
	free, 
	(
	param0
	);
	} // callseq 7
	ret;

}


// ===== COMPILED SASS (sm_100) =====

	.target	sm_100

	.elftype	@"ET_EXEC"


//--------------------- .note.nv.tkinfo           --------------------------
	.section	.note.nv.tkinfo,"",@"SHT_NOTE"
	.sectionflags	@"SHF_NOTE_NV_TKINFO"
	.tkinfo
        /*0018*/ 	.word	0x00000002
        /*0030*/ 	.string	""
        /*0030*/ 	.string	"ptxas"
        /*0030*/ 	.string	"Cuda compilation tools, release 13.0, V13.0.88"
        /*0030*/ 	.string	"Build cuda_13.0.r13.0/compiler.36424714_0"
        /*0030*/ 	.string	"-arch sm_100 -m 64 "



//--------------------- .note.nv.cuinfo           --------------------------
	.section	.note.nv.cuinfo,"",@"SHT_NOTE"
	.sectionflags	@"SHF_NOTE_NV_CUINFO"
        /*0018*/ 	.short	0x0002
        /*001a*/ 	.short	0x0064
        /*001c*/ 	.short	0x0082
	.zero		2


//--------------------- .nv.info                  --------------------------
	.section	.nv.info,"",@"SHT_CUDA_INFO"
	.align	4


	//----- nvinfo : EIATTR_REGCOUNT
	.align		4
        /*0000*/ 	.byte	0x04, 0x2f
        /*0002*/ 	.short	(.L_1 - .L_0)
	.align		4
.L_0:
        /*0004*/ 	.word	index@(_Z3rk4PdS_S_i)
        /*0008*/ 	.word	0x00000032


	//----- nvinfo : EIATTR_FRAME_SIZE
	.align		4
.L_1:
        /*000c*/ 	.byte	0x04, 0x11
        /*000e*/ 	.short	(.L_3 - .L_2)
	.align		4
.L_2:
        /*0010*/ 	.word	index@($__internal_0_$__cuda_sm20_div_rn_f64_full)
        /*0014*/ 	.word	0x00000000


	//----- nvinfo : EIATTR_FRAME_SIZE
	.align		4
.L_3:
        /*0018*/ 	.byte	0x04, 0x11
        /*001a*/ 	.short	(.L_5 - .L_4)
	.align		4
.L_4:
        /*001c*/ 	.word	index@(_Z3rk4PdS_S_i)
        /*0020*/ 	.word	0x00000000


	//----- nvinfo : EIATTR_MIN_STACK_SIZE
	.align		4
.L_5:
        /*0024*/ 	.byte	0x04, 0x12
        /*0026*/ 	.short	(.L_7 - .L_6)
	.align		4
.L_6:
        /*0028*/ 	.word	index@(_Z3rk4PdS_S_i)
        /*002c*/ 	.word	0x00000000
.L_7:


//--------------------- .nv.compat                --------------------------
	.section	.nv.compat,"",@"SHT_CUDA_COMPAT_INFO"
	.align	4
        /*0000*/ 	.byte	0x02, 0x09, 0x00, 0x00, 0x02, 0x02, 0x01, 0x00, 0x02, 0x05, 0x05, 0x00, 0x03, 0x07, 0x01, 0x01
        /*0010*/ 	.byte	0x02, 0x03, 0x00, 0x00, 0x02, 0x06, 0x01, 0x00, 0x04, 0x0b, 0x08, 0x00, 0x01, 0x00, 0x00, 0x00
        /*0020*/ 	.byte	0x00, 0x00, 0x00, 0x00


//--------------------- .nv.info._Z3rk4PdS_S_i    --------------------------
	.section	.nv.info._Z3rk4PdS_S_i,"",@"SHT_CUDA_INFO"
	.sectionflags	@""
	.align	4


	//----- nvinfo : EIATTR_CUDA_API_VERSION
	.align		4
        /*0000*/ 	.byte	0x04, 0x37
        /*0002*/ 	.short	(.L_9 - .L_8)
.L_8:
        /*0004*/ 	.word	0x00000082


	//----- nvinfo : EIATTR_KPARAM_INFO
	.align		4
.L_9:
        /*0008*/ 	.byte	0x04, 0x17
        /*000a*/ 	.short	(.L_11 - .L_10)
.L_10:
        /*000c*/ 	.word	0x00000000
        /*0010*/ 	.short	0x0003
        /*0012*/ 	.short	0x0018
        /*0014*/ 	.byte	0x00, 0xf0, 0x11, 0x00


	//----- nvinfo : EIATTR_KPARAM_INFO
	.align		4
.L_11:
        /*0018*/ 	.byte	0x04, 0x17
        /*001a*/ 	.short	(.L_13 - .L_12)
.L_12:
        /*001c*/ 	.word	0x00000000
        /*0020*/ 	.short	0x0002
        /*0022*/ 	.short	0x0010
        /*0024*/ 	.byte	0x00, 0xf5, 0x21, 0x00


	//----- nvinfo : EIATTR_KPARAM_INFO
	.align		4
.L_13:
        /*0028*/ 	.byte	0x04, 0x17
        /*002a*/ 	.short	(.L_15 - .L_14)
.L_14:
        /*002c*/ 	.word	0x00000000
        /*0030*/ 	.short	0x0001
        /*0032*/ 	.short	0x0008
        /*0034*/ 	.byte	0x00, 0xf5, 0x21, 0x00


	//----- nvinfo : EIATTR_KPARAM_INFO
	.align		4
.L_15:
        /*0038*/ 	.byte	0x04, 0x17
        /*003a*/ 	.short	(.L_17 - .L_16)
.L_16:
        /*003c*/ 	.word	0x00000000
        /*0040*/ 	.short	0x0000
        /*0042*/ 	.short	0x0000
        /*0044*/ 	.byte	0x00, 0xf5, 0x21, 0x00


	//----- nvinfo : EIATTR_SPARSE_MMA_MASK
	.align		4
.L_17:
        /*0048*/ 	.byte	0x03, 0x50
        /*004a*/ 	.short	0x0000


	//----- nvinfo : EIATTR_MAXREG_COUNT
	.align		4
        /*004c*/ 	.byte	0x03, 0x1b
        /*004e*/ 	.short	0x00ff


	//----- nvinfo : EIATTR_EXTERNS
	.align		4
        /*0050*/ 	.byte	0x04, 0x0f
        /*0052*/ 	.short	(.L_19 - .L_18)


	//   ....[0]....
	.align		4
.L_18:
        /*0054*/ 	.word	index@(malloc)


	//   ....[1]....
	.align		4
        /*0058*/ 	.word	index@(free)


	//----- nvinfo : EIATTR_MERCURY_ISA_VERSION
	.align		4
.L_19:
        /*005c*/ 	.byte	0x03, 0x5f
        /*005e*/ 	.short	0x0101


	//----- nvinfo : EIATTR_VRC_CTA_INIT_COUNT
	.align		4
        /*0060*/ 	.byte	0x02, 0x4a
	.zero		1
	.zero		1


	//----- nvinfo : EIATTR_SYSCALL_OFFSETS
	.align		4
        /*0064*/ 	.byte	0x04, 0x46
        /*0066*/ 	.short	(.L_21 - .L_20)


	//   ....[0]....
.L_20:
        /*0068*/ 	.word	0x000000b0


	//   ....[1]....
        /*006c*/ 	.word	0x00000160


	//   ....[2]....
        /*0070*/ 	.word	0x00000210


	//   ....[3]....
        /*0074*/ 	.word	0x000002c0


	//   ....[4]....
        /*0078*/ 	.word	0x00005c70


	//   ....[5]....
        /*007c*/ 	.word	0x00005cc0


	//   ....[6]....
        /*0080*/ 	.word	0x00005d10


	//   ....[7]....
        /*0084*/ 	.word	0x00005d60


	//----- nvinfo : EIATTR_EXIT_INSTR_OFFSETS
	.align		4
.L_21:
        /*0088*/ 	.byte	0x04, 0x1c
        /*008a*/ 	.short	(.L_23 - .L_22)


	//   ....[0]....
.L_22:
        /*008c*/ 	.word	0x00005d70


	//----- nvinfo : EIATTR_CRS_STACK_SIZE
	.align		4
.L_23:
        /*0090*/ 	.byte	0x04, 0x1e
        /*0092*/ 	.short	(.L_25 - .L_24)
.L_24:
        /*0094*/ 	.word	0x00000000


	//----- nvinfo : EIATTR_CBANK_PARAM_SIZE
	.align		4
.L_25:
        /*0098*/ 	.byte	0x03, 0x19
        /*009a*/ 	.short	0x001c


	//----- nvinfo : EIATTR_PARAM_CBANK
	.align		4
        /*009c*/ 	.byte	0x04, 0x0a
        /*009e*/ 	.short	(.L_27 - .L_26)
	.align		4
.L_26:
        /*00a0*/ 	.word	index@(.nv.constant0._Z3rk4PdS_S_i)
        /*00a4*/ 	.short	0x0380
        /*00a6*/ 	.short	0x001c


	//----- nvinfo : EIATTR_SW_WAR
	.align		4
.L_27:
        /*00a8*/ 	.byte	0x04, 0x36
        /*00aa*/ 	.short	(.L_29 - .L_28)
.L_28:
        /*00ac*/ 	.word	0x00000008
.L_29:


//--------------------- .nv.callgraph             --------------------------
	.section	.nv.callgraph,"",@"SHT_CUDA_CALLGRAPH"
	.align	4
	.sectionentsize	8
	.align		4
        /*0000*/ 	.word	0x00000000
	.align		4
        /*0004*/ 	.word	0xffffffff
	.align		4
        /*0008*/ 	.word	index@(_Z3rk4PdS_S_i)
	.align		4
        /*000c*/ 	.word	index@(free)
	.align		4
        /*0010*/ 	.word	index@(_Z3rk4PdS_S_i)
	.align		4
        /*0014*/ 	.word	index@(malloc)
	.align		4
        /*0018*/ 	.word	0x00000000
	.align		4
        /*001c*/ 	.word	0xfffffffe
	.align		4
        /*0020*/ 	.word	0x00000000
	.align		4
        /*0024*/ 	.word	0xfffffffd
	.align		4
        /*0028*/ 	.word	0x00000000
	.align		4
        /*002c*/ 	.word	0xfffffffc


//--------------------- .nv.constant4             --------------------------
	.section	.nv.constant4,"a",@progbits
	.align	8
	.align		8
.nv.constant4:
        /*0000*/ 	.dword	malloc
	.align		8
        /*0008*/ 	.dword	free


//--------------------- .text._Z3rk4PdS_S_i       --------------------------
	.section	.text._Z3rk4PdS_S_i,"ax",@progbits
	.align	128
        .global         _Z3rk4PdS_S_i
        .type           _Z3rk4PdS_S_i,@function
        .size           _Z3rk4PdS_S_i,(.L_x_88 - _Z3rk4PdS_S_i)
        .other          _Z3rk4PdS_S_i,@"STO_CUDA_ENTRY STV_DEFAULT"
_Z3rk4PdS_S_i:
.text._Z3rk4PdS_S_i:
[----:B------:R-:W0:Y:S01]  /*0000*/  LDC R1, c[0x0][0x37c] ;  /* 0x0000df00ff017b82 */ /* 0x000e220000000800 */
[----:B------:R-:W1:Y:S01]  /*0010*/  LDCU UR36, c[0x0][0x398] ;  /* 0x00007300ff2477ac */ /* 0x000e620008000800 */
[----:B------:R-:W-:-:S06]  /*0020*/  MOV R2, 0x0 ;  /* 0x0000000000027802 */ /* 0x000fcc0000000f00 */
[----:B------:R2:W3:Y:S01]  /*0030*/  LDC.64 R6, c[0x4][R2] ;  /* 0x0100000002067b82 */ /* 0x0004e20000000a00 */
[----:B-1----:R-:W-:-:S06]  /*0040*/  UIMAD.WIDE UR36, UR36, 0x8, URZ ;  /* 0x00000008242478a5 */ /* 0x002fcc000f8e02ff */
[----:B------:R-:W-:Y:S02]  /*0050*/  IMAD.U32 R9, RZ, RZ, UR37 ;  /* 0x00000025ff097e24 */ /* 0x000fe4000f8e00ff */
[----:B------:R-:W-:Y:S02]  /*0060*/  IMAD.U32 R5, RZ, RZ, UR37 ;  /* 0x00000025ff057e24 */ /* 0x000fe4000f8e00ff */
[----:B------:R-:W-:Y:S02]  /*0070*/  IMAD.U32 R4, RZ, RZ, UR36 ;  /* 0x00000024ff047e24 */ /* 0x000fe4000f8e00ff */
[----:B------:R-:W-:Y:S02]  /*0080*/  IMAD.U32 R8, RZ, RZ, UR36 ;  /* 0x00000024ff087e24 */ /* 0x000fe4000f8e00ff */
[----:B--2---:R-:W-:-:S07]  /*0090*/  IMAD.MOV.U32 R5, RZ, RZ, R9 ;  /* 0x000000ffff057224 */ /* 0x004fce00078e0009 */
[----:B------:R-:W-:-:S07]  /*00a0*/  LEPC R20, `(.L_x_0) ;  /* 0x000000001014794e */ /* 0x000fce0000000000 */
[----:B0--3--:R-:W-:Y:S05]  /*00b0*/  CALL.ABS.NOINC R6 ;  /* 0x0000000006007343 */ /* 0x009fea0003c00000 */
.L_x_0:
[----:B------:R0:W1:Y:S01]  /*00c0*/  LDC.64 R6, c[0x4][R2] ;  /* 0x0100000002067b82 */ /* 0x0000620000000a00 */
[----:B------:R-:W-:Y:S02]  /*00d0*/  IMAD.U32 R8, RZ, RZ, UR36 ;  /* 0x00000024ff087e24 */ /* 0x000fe4000f8e00ff */
[----:B------:R-:W-:Y:S02]  /*00e0*/  IMAD.U32 R11, RZ, RZ, UR37 ;  /* 0x00000025ff0b7e24 */ /* 0x000fe4000f8e00ff */
[----:B------:R-:W-:Y:S02]  /*00f0*/  IMAD.MOV.U32 R24, RZ, RZ, R4 ;  /* 0x000000ffff187224 */ /* 0x000fe400078e0004 */
[----:B------:R-:W-:Y:S02]  /*0100*/  IMAD.MOV.U32 R25, RZ, RZ, R5 ;  /* 0x000000ffff197224 */ /* 0x000fe400078e0005 */
[----:B------:R-:W-:Y:S02]  /*0110*/  IMAD.U32 R9, RZ, RZ, UR37 ;  /* 0x00000025ff097e24 */ /* 0x000fe4000f8e00ff */
[----:B------:R-:W-:-:S02]  /*0120*/  IMAD.U32 R10, RZ, RZ, UR36 ;  /* 0x00000024ff0a7e24 */ /* 0x000fc4000f8e00ff */
[----:B------:R-:W-:Y:S02]  /*0130*/  IMAD.MOV.U32 R4, RZ, RZ, R8 ;  /* 0x000000ffff047224 */ /* 0x000fe400078e0008 */
[----:B0-----:R-:W-:-:S07]  /*0140*/  IMAD.MOV.U32 R5, RZ, RZ, R11 ;  /* 0x000000ffff057224 */ /* 0x001fce00078e000b */
[----:B------:R-:W-:-:S07]  /*0150*/  LEPC R20, `(.L_x_1) ;  /* 0x000000001014794e */ /* 0x000fce0000000000 */
[----:B-1----:R-:W-:Y:S05]  /*0160*/  CALL.ABS.NOINC R6 ;  /* 0x0000000006007343 */ /* 0x002fea0003c00000 */
.L_x_1:
        /* <DEDUP_REMOVED lines=11> */
.L_x_2:
[----:B------:R-:W0:Y:S01]  /*0220*/  LDC.64 R2, c[0x4][R2] ;  /* 0x0100000002027b82 */ /* 0x000e220000000a00 */
[----:B------:R-:W-:Y:S02]  /*0230*/  IMAD.U32 R6, RZ, RZ, UR36 ;  /* 0x00000024ff067e24 */ /* 0x000fe4000f8e00ff */
[----:B------:R-:W-:Y:S02]  /*0240*/  IMAD.U32 R9, RZ, RZ, UR37 ;  /* 0x00000025ff097e24 */ /* 0x000fe4000f8e00ff */
[----:B------:R-:W-:Y:S02]  /*0250*/  IMAD.MOV.U32 R16, RZ, RZ, R4 ;  /* 0x000000ffff107224 */ /* 0x000fe400078e0004 */
[----:B------:R-:W-:Y:S02]  /*0260*/  IMAD.MOV.U32 R17, RZ, RZ, R5 ;  /* 0x000000ffff117224 */ /* 0x000fe400078e0005 */
[----:B------:R-:W-:Y:S02]  /*0270*/  IMAD.U32 R7, RZ, RZ, UR37 ;  /* 0x00000025ff077e24 */ /* 0x000fe4000f8e00ff */
[----:B------:R-:W-:-:S02]  /*0280*/  IMAD.U32 R8, RZ, RZ, UR36 ;  /* 0x00000024ff087e24 */ /* 0x000fc4000f8e00ff */
[----:B------:R-:W-:Y:S02]  /*0290*/  IMAD.MOV.U32 R4, RZ, RZ, R6 ;  /* 0x000000ffff047224 */ /* 0x000fe400078e0006 */
[----:B------:R-:W-:-:S07]  /*02a0*/  IMAD.MOV.U32 R5, RZ, RZ, R9 ;  /* 0x000000ffff057224 */ /* 0x000fce00078e0009 */
[----:B------:R-:W-:-:S07]  /*02b0*/  LEPC R20, `(.L_x_3) ;  /* 0x000000001014794e */ /* 0x000fce0000000000 */
[----:B0-----:R-:W-:Y:S05]  /*02c0*/  CALL.ABS.NOINC R2 ;  /* 0x0000000002007343 */ /* 0x001fea0003c00000 */
.L_x_3:
[----:B------:R-:W0:Y:S01]  /*02d0*/  LDCU UR4, c[0x0][0x398] ;  /* 0x00007300ff0477ac */ /* 0x000e220008000800 */
[----:B------:R-:W1:Y:S01]  /*02e0*/  S2R R0, SR_TID.X ;  /* 0x0000000000007919 */ /* 0x000e620000002100 */
[----:B------:R-:W2:Y:S01]  /*02f0*/  LDC.64 R12, c[0x0][0x358] ;  /* 0x0000d600ff0c7b82 */ /* 0x000ea20000000a00 */
[----:B------:R-:W-:Y:S02]  /*0300*/  IMAD.MOV.U32 R22, RZ, RZ, R4 ;  /* 0x000000ffff167224 */ /* 0x000fe400078e0004 */
[----:B------:R-:W-:Y:S02]  /*0310*/  IMAD.MOV.U32 R23, RZ, RZ, R5 ;  /* 0x000000ffff177224 */ /* 0x000fe400078e0005 */
[----:B0-----:R-:W-:-:S05]  /*0320*/  IMAD.U32 R3, RZ, RZ, UR4 ;  /* 0x00000004ff037e24 */ /* 0x001fca000f8e00ff */
[----:B------:R-:W-:-:S13]  /*0330*/  ISETP.GE.AND P0, PT, R3, 0x1, PT ;  /* 0x000000010300780c */ /* 0x000fda0003f06270 */
[----:B-1----:R-:W-:Y:S05]  /*0340*/  @!P0 BRA `(.L_x_4) ;  /* 0x00000018000c8947 */ /* 0x002fea0003800000 */
[C---:B------:R-:W-:Y:S01]  /*0350*/  VIADD R32, R3.reuse, 0xffffffff ;  /* 0xffffffff03207836 */ /* 0x040fe20000000000 */
[----:B------:R-:W-:Y:S01]  /*0360*/  LOP3.LUT R33, R3, 0x7, RZ, 0xc0, !PT ;  /* 0x0000000703217812 */ /* 0x000fe200078ec0ff */
[----:B------:R-:W-:Y:S02]  /*0370*/  IMAD R2, R0, R3, RZ ;  /* 0x0000000300027224 */ /* 0x000fe400078e02ff */
[----:B------:R-:W-:Y:S01]  /*0380*/  IMAD.MOV.U32 R5, RZ, RZ, RZ ;  /* 0x000000ffff057224 */ /* 0x000fe200078e00ff */
[----:B------:R-:W-:Y:S02]  /*0390*/  ISETP.GE.U32.AND P0, PT, R32, 0x7, PT ;  /* 0x000000072000780c */ /* 0x000fe40003f06070 */
[----:B------:R-:W-:-:S11]  /*03a0*/  ISETP.NE.AND P1, PT, R33, RZ, PT ;  /* 0x000000ff2100720c */ /* 0x000fd60003f25270 */
[----:B------:R-:W-:Y:S05]  /*03b0*/  @!P0 BRA `(.L_x_5) ;  /* 0x0000000400108947 */ /* 0x000fea0003800000 */
[----:B------:R-:W-:Y:S01]  /*03c0*/  BSSY.RECONVERGENT B0, `(.L_x_5) ;  /* 0x0000043000007945 */ /* 0x000fe20003800200 */
[----:B------:R-:W-:Y:S01]  /*03d0*/  LOP3.LUT R5, R3, 0x7ffffff8, RZ, 0xc0, !PT ;  /* 0x7ffffff803057812 */ /* 0x000fe200078ec0ff */
[----:B------:R-:W-:-:S07]  /*03e0*/  IMAD.MOV.U32 R35, RZ, RZ, RZ ;  /* 0x000000ffff237224 */ /* 0x000fce00078e00ff */
.L_x_6:
[----:B------:R-:W0:Y:S01]  /*03f0*/  LDC.64 R6, c[0x0][0x380] ;  /* 0x0000e000ff067b82 */ /* 0x000e220000000a00 */
[----:B--2---:R-:W-:Y:S01]  /*0400*/  R2UR UR4, R12 ;  /* 0x000000000c0472ca */ /* 0x004fe200000e0000 */
[----:B-1----:R-:W-:Y:S01]  /*0410*/  IMAD.IADD R9, R2, 0x1, R35 ;  /* 0x0000000102097824 */ /* 0x002fe200078e0223 */
[----:B------:R-:W-:-:S03]  /*0420*/  R2UR UR5, R13 ;  /* 0x000000000d0572ca */ /* 0x000fc600000e0000 */
[----:B0-----:R-:W-:-:S10]  /*0430*/  IMAD.WIDE.U32 R6, R9, 0x8, R6 ;  /* 0x0000000809067825 */ /* 0x001fd400078e0006 */
[----:B------:R-:W2:Y:S01]  /*0440*/  LDG.E.64 R8, desc[UR4][R6.64] ;  /* 0x0000000406087981 */ /* 0x000ea2000c1e1b00 */
[C---:B------:R-:W-:Y:S01]  /*0450*/  R2UR UR6, R12.reuse ;  /* 0x000000000c0672ca */ /* 0x040fe200000e0000 */
[----:B------:R-:W-:Y:S01]  /*0460*/  IMAD.WIDE.U32 R10, R35, 0x8, R24 ;  /* 0x00000008230a7825 */ /* 0x000fe200078e0018 */
[----:B------:R-:W-:Y:S02]  /*0470*/  R2UR UR7, R13 ;  /* 0x000000000d0772ca */ /* 0x000fe400000e0000 */
[----:B------:R-:W-:Y:S01]  /*0480*/  R2UR UR8, R12 ;  /* 0x000000000c0872ca */ /* 0x000fe200000e0000 */
[----:B------:R-:W-:Y:S01]  /*0490*/  IMAD.WIDE.U32 R14, R35, 0x8, R18 ;  /* 0x00000008230e7825 */ /* 0x000fe200078e0012 */
[----:B------:R-:W-:Y:S01]  /*04a0*/  R2UR UR9, R13 ;  /* 0x000000000d0972ca */ /* 0x000fe200000e0000 */
[----:B--2---:R-:W-:Y:S08]  /*04b0*/  ST.E.64 desc[UR4][R10.64], R8 ;  /* 0x000000080a007985 */ /* 0x004ff0000c101b04 */
[----:B------:R0:W-:Y:S04]  /*04c0*/  ST.E.64 desc[UR6][R14.64], R8 ;  /* 0x000000080e007985 */ /* 0x0001e8000c101b06 */
[----:B------:R-:W2:Y:S01]  /*04d0*/  LDG.E.64 R20, desc[UR8][R6.64] ;  /* 0x0000000806147981 */ /* 0x000ea2000c1e1b00 */
[----:B------:R-:W-:-:S04]  /*04e0*/  IMAD.WIDE.U32 R26, R35, 0x8, R16 ;  /* 0x00000008231a7825 */ /* 0x000fc800078e0010 */
[C---:B------:R-:W-:Y:S01]  /*04f0*/  IMAD.WIDE.U32 R28, R35.reuse, 0x8, R22 ;  /* 0x00000008231c7825 */ /* 0x040fe200078e0016 */
[----:B--2---:R-:W-:Y:S04]  /*0500*/  ST.E.64 desc[UR4][R26.64], R20 ;  /* 0x000000141a007985 */ /* 0x004fe8000c101b04 */
[----:B------:R1:W-:Y:S04]  /*0510*/  ST.E.64 desc[UR6][R28.64], R20 ;  /* 0x000000141c007985 */ /* 0x0003e8000c101b06 */
[----:B------:R-:W2:Y:S04]  /*0520*/  LDG.E.64 R30, desc[UR8][R6.64+0x8] ;  /* 0x00000808061e7981 */ /* 0x000ea8000c1e1b00 */
[----:B--2---:R-:W-:Y:S04]  /*0530*/  ST.E.64 desc[UR4][R10.64+0x8], R30 ;  /* 0x0000081e0a007985 */ /* 0x004fe8000c101b04 */
[----:B------:R2:W-:Y:S04]  /*0540*/  ST.E.64 desc[UR6][R14.64+0x8], R30 ;  /* 0x0000081e0e007985 */ /* 0x0005e8000c101b06 */
[----:B0-----:R-:W3:Y:S04]  /*0550*/  LDG.E.64 R8, desc[UR8][R6.64+0x8] ;  /* 0x0000080806087981 */ /* 0x001ee8000c1e1b00 */
[----:B---3--:R-:W-:Y:S04]  /*0560*/  ST.E.64 desc[UR4][R26.64+0x8], R8 ;  /* 0x000008081a007985 */ /* 0x008fe8000c101b04 */
[----:B------:R0:W-:Y:S04]  /*0570*/  ST.E.64 desc[UR6][R28.64+0x8], R8 ;  /* 0x000008081c007985 */ /* 0x0001e8000c101b06 */
[----:B-1----:R-:W3:Y:S04]  /*0580*/  LDG.E.64 R20, desc[UR8][R6.64+0x10] ;  /* 0x0000100806147981 */ /* 0x002ee8000c1e1b00 */
[----:B---3--:R-:W-:Y:S04]  /*0590*/  ST.E.64 desc[UR4][R10.64+0x10], R20 ;  /* 0x000010140a007985 */ /* 0x008fe8000c101b04 */
[----:B------:R1:W-:Y:S04]  /*05a0*/  ST.E.64 desc[UR6][R14.64+0x10], R20 ;  /* 0x000010140e007985 */ /* 0x0003e8000c101b06 */
[----:B--2---:R-:W2:Y:S04]  /*05b0*/  LDG.E.64 R30, desc[UR8][R6.64+0x10] ;  /* 0x00001008061e7981 */ /* 0x004ea8000c1e1b00 */
        /* <DEDUP_REMOVED lines=24> */
[----:B---3--:R1:W-:Y:S04]  /*0740*/  ST.E.64 desc[UR4][R26.64+0x30], R20 ;  /* 0x000030141a007985 */ /* 0x0083e8000c101b04 */
[----:B------:R1:W-:Y:S04]  /*0750*/  ST.E.64 desc[UR6][R28.64+0x30], R20 ;  /* 0x000030141c007985 */ /* 0x0003e8000c101b06 */
[----:B--2---:R-:W2:Y:S01]  /*0760*/  LDG.E.64 R30, desc[UR8][R6.64+0x38] ;  /* 0x00003808061e7981 */ /* 0x004ea2000c1e1b00 */
[----:B------:R-:W-:-:S05]  /*0770*/  VIADD R35, R35, 0x8 ;  /* 0x0000000823237836 */ /* 0x000fca0000000000 */
[----:B------:R-:W-:Y:S01]  /*0780*/  ISETP.NE.AND P0, PT, R35, R5, PT ;  /* 0x000000052300720c */ /* 0x000fe20003f05270 */
[----:B--2---:R1:W-:Y:S04]  /*0790*/  ST.E.64 desc[UR4][R10.64+0x38], R30 ;  /* 0x0000381e0a007985 */ /* 0x0043e8000c101b04 */
[----:B------:R1:W-:Y:S04]  /*07a0*/  ST.E.64 desc[UR6][R14.64+0x38], R30 ;  /* 0x0000381e0e007985 */ /* 0x0003e8000c101b06 */
[----:B0-----:R-:W2:Y:S04]  /*07b0*/  LDG.E.64 R8, desc[UR8][R6.64+0x38] ;  /* 0x0000380806087981 */ /* 0x001ea8000c1e1b00 */
[----:B--2---:R1:W-:Y:S04]  /*07c0*/  ST.E.64 desc[UR4][R26.64+0x38], R8 ;  /* 0x000038081a007985 */ /* 0x0043e8000c101b04 */
[----:B------:R1:W-:Y:S01]  /*07d0*/  ST.E.64 desc[UR6][R28.64+0x38], R8 ;  /* 0x000038081c007985 */ /* 0x0003e2000c101b06 */
[----:B------:R-:W-:Y:S05]  /*07e0*/  @P0 BRA `(.L_x_6) ;  /* 0xfffffffc00000947 */ /* 0x000fea000383ffff */
[----:B------:R-:W-:Y:S05]  /*07f0*/  BSYNC.RECONVERGENT B0 ;  /* 0x0000000000007941 */ /* 0x000fea0003800200 */
.L_x_5:
[----:B------:R-:W-:Y:S05]  /*0800*/  @!P1 BRA `(.L_x_7) ;  /* 0x0000000400bc9947 */ /* 0x000fea0003800000 */
[----:B------:R-:W-:Y:S02]  /*0810*/  ISETP.GE.U32.AND P0, PT, R33, 0x4, PT ;  /* 0x000000042100780c */ /* 0x000fe40003f06070 */
[----:B------:R-:W-:-:S04]  /*0820*/  LOP3.LUT R34, R3, 0x3, RZ, 0xc0, !PT ;  /* 0x0000000303227812 */ /* 0x000fc800078ec0ff */
[----:B------:R-:W-:-:S07]  /*0830*/  ISETP.NE.AND P1, PT, R34, RZ, PT ;  /* 0x000000ff2200720c */ /* 0x000fce0003f25270 */
[----:B------:R-:W-:Y:S06]  /*0840*/  @!P0 BRA `(.L_x_8) ;  /* 0x0000000000bc8947 */ /* 0x000fec0003800000 */
        /* <DEDUP_REMOVED lines=11> */
[C---:B------:R-:W-:Y:S02]  /*0900*/  R2UR UR9, R13.reuse ;  /* 0x000000000d0972ca */ /* 0x040fe400000e0000 */
[----:B------:R-:W-:Y:S01]  /*0910*/  IADD3 R4, P0, PT, R2, R5, RZ ;  /* 0x0000000502047210 */ /* 0x000fe20007f1e0ff */
[----:B--2---:R-:W-:Y:S01]  /*0920*/  ST.E.64 desc[UR4][R10.64], R8 ;  /* 0x000000080a007985 */ /* 0x004fe2000c101b04 */
[----:B------:R-:W0:Y:S05]  /*0930*/  LDCU.64 UR4, c[0x0][0x380] ;  /* 0x00007000ff0477ac */ /* 0x000e2a0008000a00 */
[----:B------:R1:W-:Y:S04]  /*0940*/  ST.E.64 desc[UR6][R14.64], R8 ;  /* 0x000000080e007985 */ /* 0x0003e8000c101b06 */
[----:B------:R-:W2:Y:S01]  /*0950*/  LDG.E.64 R20, desc[UR8][R6.64] ;  /* 0x0000000806147981 */ /* 0x000ea2000c1e1b00 */
[----:B------:R-:W-:Y:S01]  /*0960*/  R2UR UR10, R12 ;  /* 0x000000000c0a72ca */ /* 0x000fe200000e0000 */
[----:B------:R-:W-:Y:S01]  /*0970*/  IMAD.X R27, RZ, RZ, RZ, P0 ;  /* 0x000000ffff1b7224 */ /* 0x000fe200000e06ff */
[----:B------:R-:W-:Y:S01]  /*0980*/  R2UR UR11, R13 ;  /* 0x000000000d0b72ca */ /* 0x000fe200000e0000 */
[----:B-1----:R-:W-:Y:S01]  /*0990*/  IMAD.WIDE.U32 R8, R5, 0x8, R22 ;  /* 0x0000000805087825 */ /* 0x002fe200078e0016 */
[----:B0-----:R-:W-:-:S04]  /*09a0*/  LEA R28, P0, R4, UR4, 0x3 ;  /* 0x00000004041c7c11 */ /* 0x001fc8000f8018ff */
[----:B------:R-:W-:Y:S01]  /*09b0*/  LEA.HI.X R29, R4, UR5, R27, 0x3, P0 ;  /* 0x00000005041d7c11 */ /* 0x000fe200080f1c1b */
[----:B------:R-:W-:-:S05]  /*09c0*/  IMAD.WIDE.U32 R26, R5, 0x8, R16 ;  /* 0x00000008051a7825 */ /* 0x000fca00078e0010 */
[----:B--2---:R-:W-:Y:S04]  /*09d0*/  ST.E.64 desc[UR6][R26.64], R20 ;  /* 0x000000141a007985 */ /* 0x004fe8000c101b06 */
[----:B------:R0:W-:Y:S04]  /*09e0*/  ST.E.64 desc[UR8][R8.64], R20 ;  /* 0x0000001408007985 */ /* 0x0001e8000c101b08 */
[----:B------:R-:W2:Y:S01]  /*09f0*/  LDG.E.64 R6, desc[UR10][R28.64+0x8] ;  /* 0x0000080a1c067981 */ /* 0x000ea2000c1e1b00 */
[----:B------:R-:W-:Y:S02]  /*0a00*/  R2UR UR4, R12 ;  /* 0x000000000c0472ca */ /* 0x000fe400000e0000 */
[----:B------:R-:W-:-:S13]  /*0a10*/  R2UR UR5, R13 ;  /* 0x000000000d0572ca */ /* 0x000fda00000e0000 */
        /* <DEDUP_REMOVED lines=11> */
[----:B--2---:R-:W2:Y:S04]  /*0ad0*/  LDG.E.64 R30, desc[UR8][R28.64+0x18] ;  /* 0x000018081c1e7981 */ /* 0x004ea8000c1e1b00 */
[----:B--2---:R3:W-:Y:S04]  /*0ae0*/  ST.E.64 desc[UR4][R10.64+0x18], R30 ;  /* 0x0000181e0a007985 */ /* 0x0047e8000c101b04 */
[----:B------:R3:W-:Y:S04]  /*0af0*/  ST.E.64 desc[UR6][R14.64+0x18], R30 ;  /* 0x0000181e0e007985 */ /* 0x0007e8000c101b06 */
[----:B0-----:R-:W2:Y:S01]  /*0b00*/  LDG.E.64 R20, desc[UR8][R28.64+0x18] ;  /* 0x000018081c147981 */ /* 0x001ea2000c1e1b00 */
[----:B------:R-:W-:-:S03]  /*0b10*/  VIADD R5, R5, 0x4 ;  /* 0x0000000405057836 */ /* 0x000fc60000000000 */
[----:B--2---:R3:W-:Y:S04]  /*0b20*/  ST.E.64 desc[UR4][R26.64+0x18], R20 ;  /* 0x000018141a007985 */ /* 0x0047e8000c101b04 */
[----:B------:R3:W-:Y:S02]  /*0b30*/  ST.E.64 desc[UR6][R8.64+0x18], R20 ;  /* 0x0000181408007985 */ /* 0x0007e4000c101b06 */
.L_x_8:
[----:B------:R-:W-:Y:S05]  /*0b40*/  @!P1 BRA `(.L_x_7) ;  /* 0x0000000000ec9947 */ /* 0x000fea0003800000 */
[----:B------:R-:W-:Y:S02]  /*0b50*/  ISETP.NE.AND P0, PT, R34, 0x1, PT ;  /* 0x000000012200780c */ /* 0x000fe40003f05270 */
[----:B------:R-:W-:-:S04]  /*0b60*/  LOP3.LUT R4, R3, 0x1, RZ, 0xc0, !PT ;  /* 0x0000000103047812 */ /* 0x000fc800078ec0ff */
[----:B------:R-:W-:-:S07]  /*0b70*/  ISETP.NE.U32.AND P1, PT, R4, 0x1, PT ;  /* 0x000000010400780c */ /* 0x000fce0003f25070 */
[----:B------:R-:W-:Y:S06]  /*0b80*/  @!P0 BRA `(.L_x_9) ;  /* 0x00000000008c8947 */ /* 0x000fec0003800000 */
[----:B---3--:R-:W0:Y:S01]  /*0b90*/  LDC.64 R6, c[0x0][0x380] ;  /* 0x0000e000ff067b82 */ /* 0x008e220000000a00 */
        /* <DEDUP_REMOVED lines=19> */
[----:B------:R-:W-:Y:S01]  /*0cd0*/  IMAD.WIDE.U32 R28, R5, 0x8, R22 ;  /* 0x00000008051c7825 */ /* 0x000fe200078e0016 */
[----:B0-----:R-:W-:-:S04]  /*0ce0*/  LEA R30, P0, R4, UR4, 0x3 ;  /* 0x00000004041e7c11 */ /* 0x001fc8000f8018ff */
[----:B------:R-:W-:Y:S01]  /*0cf0*/  LEA.HI.X R31, R4, UR5, R27, 0x3, P0 ;  /* 0x00000005041f7c11 */ /* 0x000fe200080f1c1b */
[----:B------:R-:W-:-:S05]  /*0d00*/  IMAD.WIDE.U32 R26, R5, 0x8, R16 ;  /* 0x00000008051a7825 */ /* 0x000fca00078e0010 */
[----:B--2---:R0:W-:Y:S04]  /*0d10*/  ST.E.64 desc[UR6][R26.64], R8 ;  /* 0x000000081a007985 */ /* 0x0041e8000c101b06 */
[----:B------:R0:W-:Y:S04]  /*0d20*/  ST.E.64 desc[UR8][R28.64], R8 ;  /* 0x000000081c007985 */ /* 0x0001e8000c101b08 */
[----:B-1----:R-:W2:Y:S01]  /*0d30*/  LDG.E.64 R6, desc[UR10][R30.64+0x8] ;  /* 0x0000080a1e067981 */ /* 0x002ea2000c1e1b00 */
[----:B------:R-:W-:Y:S02]  /*0d40*/  R2UR UR4, R12 ;  /* 0x000000000c0472ca */ /* 0x000fe400000e0000 */
[----:B------:R-:W-:-:S13]  /*0d50*/  R2UR UR5, R13 ;  /* 0x000000000d0572ca */ /* 0x000fda00000e0000 */
[----:B--2---:R0:W-:Y:S04]  /*0d60*/  ST.E.64 desc[UR4][R14.64+0x8], R6 ;  /* 0x000008060e007985 */ /* 0x0041e8000c101b04 */
[----:B------:R0:W-:Y:S04]  /*0d70*/  ST.E.64 desc[UR6][R20.64+0x8], R6 ;  /* 0x0000080614007985 */ /* 0x0001e8000c101b06 */
[----:B------:R-:W2:Y:S01]  /*0d80*/  LDG.E.64 R10, desc[UR8][R30.64+0x8] ;  /* 0x000008081e0a7981 */ /* 0x000ea2000c1e1b00 */
[----:B------:R-:W-:-:S03]  /*0d90*/  VIADD R5, R5, 0x2 ;  /* 0x0000000205057836 */ /* 0x000fc60000000000 */
[----:B--2---:R0:W-:Y:S04]  /*0da0*/  ST.E.64 desc[UR4][R26.64+0x8], R10 ;  /* 0x0000080a1a007985 */ /* 0x0041e8000c101b04 */
[----:B------:R0:W-:Y:S02]  /*0db0*/  ST.E.64 desc[UR6][R28.64+0x8], R10 ;  /* 0x0000080a1c007985 */ /* 0x0001e4000c101b06 */
.L_x_9:
[----:B------:R-:W-:Y:S05]  /*0dc0*/  @P1 BRA `(.L_x_7) ;  /* 0x00000000004c1947 */ /* 0x000fea0003800000 */
[----:B0--3--:R-:W0:Y:S01]  /*0dd0*/  LDC.64 R6, c[0x0][0x380] ;  /* 0x0000e000ff067b82 */ /* 0x009e220000000a00 */
        /* <DEDUP_REMOVED lines=11> */
[----:B--2---:R4:W-:Y:S08]  /*0e90*/  ST.E.64 desc[UR4][R10.64], R8 ;  /* 0x000000080a007985 */ /* 0x0049f0000c101b04 */
[----:B------:R4:W-:Y:S04]  /*0ea0*/  ST.E.64 desc[UR6][R14.64], R8 ;  /* 0x000000080e007985 */ /* 0x0009e8000c101b06 */
[----:B------:R-:W2:Y:S01]  /*0eb0*/  LDG.E.64 R20, desc[UR8][R6.64] ;  /* 0x0000000806147981 */ /* 0x000ea2000c1e1b00 */
[----:B------:R-:W-:-:S04]  /*0ec0*/  IMAD.WIDE.U32 R26, R5, 0x8, R16 ;  /* 0x00000008051a7825 */ /* 0x000fc800078e0010 */
[----:B------:R-:W-:Y:S01]  /*0ed0*/  IMAD.WIDE.U32 R4, R5, 0x8, R22 ;  /* 0x0000000805047825 */ /* 0x000fe200078e0016 */
[----:B--2---:R4:W-:Y:S04]  /*0ee0*/  ST.E.64 desc[UR4][R26.64], R20 ;  /* 0x000000141a007985 */ /* 0x0049e8000c101b04 */
[----:B------:R4:W-:Y:S02]  /*0ef0*/  ST.E.64 desc[UR6][R4.64], R20 ;  /* 0x0000001404007985 */ /* 0x0009e4000c101b06 */
.L_x_7:
[----:B------:R-:W-:Y:S01]  /*0f00*/  VIADD R2, R33, 0xffffffff ;  /* 0xffffffff21027836 */ /* 0x000fe20000000000 */
[----:B------:R-:W-:Y:S01]  /*0f10*/  BSSY.RECONVERGENT B0, `(.L_x_4) ;  /* 0x00000c6000007945 */ /* 0x000fe20003800200 */
[C---:B01-34-:R-:W-:Y:S01]  /*0f20*/  LOP3.LUT R20, R3.reuse, 0x3, RZ, 0xc0, !PT ;  /* 0x0000000303147812 */ /* 0x05bfe200078ec0ff */
[----:B------:R-:W-:Y:S02]  /*0f30*/  IMAD.MOV.U32 R14, RZ, RZ, RZ ;  /* 0x000000ffff0e7224 */ /* 0x000fe400078e00ff */
[----:B------:R-:W-:Y:S02]  /*0f40*/  ISETP.GE.U32.AND P1, PT, R2, 0x3, PT ;  /* 0x000000030200780c */ /* 0x000fe40003f26070 */
[----:B------:R-:W-:-:S11]  /*0f50*/  LOP3.LUT R2, R3, 0x7ffffff8, RZ, 0xc0, !PT ;  /* 0x7ffffff803027812 */ /* 0x000fd600078ec0ff */
.L_x_16:
[----:B--2---:R-:W-:Y:S01]  /*0f60*/  R2UR UR4, R12 ;  /* 0x000000000c0472ca */ /* 0x004fe200000e0000 */
[----:B01-3--:R-:W-:Y:S01]  /*0f70*/  IMAD.WIDE.U32 R4, R14, 0x8, R24 ;  /* 0x000000080e047825 */ /* 0x00bfe200078e0018 */
[----:B------:R-:W-:-:S13]  /*0f80*/  R2UR UR5, R13 ;  /* 0x000000000d0572ca */ /* 0x000fda00000e0000 */
[----:B-----5:R0:W5:Y:S01]  /*0f90*/  LD.E.64 R26, desc[UR4][R4.64] ;  /* 0x00000004041a7980 */ /* 0x020162000c101b00 */
[----:B------:R-:W1:Y:S01]  /*0fa0*/  LDCU UR4, c[0x0][0x398] ;  /* 0x00007300ff0477ac */ /* 0x000e620008000800 */
[----:B------:R-:W-:Y:S01]  /*0fb0*/  ISETP.GE.U32.AND P2, PT, R32, 0x7, PT ;  /* 0x000000072000780c */ /* 0x000fe20003f46070 */
[----:B------:R-:W-:Y:S02]  /*0fc0*/  IMAD.MOV.U32 R10, RZ, RZ, RZ ;  /* 0x000000ffff0a7224 */ /* 0x000fe400078e00ff */
[----:B-1----:R-:W-:-:S04]  /*0fd0*/  IMAD.U32 R3, RZ, RZ, UR4 ;  /* 0x00000004ff037e24 */ /* 0x002fc8000f8e00ff */
[C---:B------:R-:W-:Y:S02]  /*0fe0*/  IMAD R15, R14.reuse, R3, RZ ;  /* 0x000000030e0f7224 */ /* 0x040fe400078e02ff */
[----:B------:R-:W-:-:S05]  /*0ff0*/  VIADD R14, R14, 0x1 ;  /* 0x000000010e0e7836 */ /* 0x000fca0000000000 */
[----:B------:R-:W-:Y:S01]  /*1000*/  ISETP.NE.AND P0, PT, R14, R3, PT ;  /* 0x000000030e00720c */ /* 0x000fe20003f05270 */
[----:B0-----:R-:W-:-:S12]  /*1010*/  @!P2 BRA `(.L_x_10) ;  /* 0x000000040014a947 */ /* 0x001fd80003800000 */
[----:B------:R-:W-:Y:S01]  /*1020*/  BSSY.RECONVERGENT B1, `(.L_x_11) ;  /* 0x0000043000017945 */ /* 0x000fe20003800200 */
[----:B------:R-:W-:-:S07]  /*1030*/  IMAD.MOV.U32 R21, RZ, RZ, RZ ;  /* 0x000000ffff157224 */ /* 0x000fce00078e00ff */
.L_x_12:
[----:B0-----:R-:W0:Y:S01]  /*1040*/  LDC.64 R8, c[0x0][0x380] ;  /* 0x0000e000ff087b82 */ /* 0x001e220000000a00 */
[C---:B------:R-:W-:Y:S01]  /*1050*/  R2UR UR8, R12.reuse ;  /* 0x000000000c0872ca */ /* 0x040fe200000e0000 */
[----:B------:R-:W-:Y:S01]  /*1060*/  IMAD.WIDE.U32 R6, R21, 0x8, R24 ;  /* 0x0000000815067825 */ /* 0x000fe200078e0018 */
[----:B------:R-:W-:Y:S02]  /*1070*/  R2UR UR9, R13 ;  /* 0x000000000d0972ca */ /* 0x000fe400000e0000 */
[C---:B------:R-:W-:Y:S01]  /*1080*/  R2UR UR6, R12.reuse ;  /* 0x000000000c0672ca */ /* 0x040fe200000e0000 */
[----:B------:R-:W-:Y:S01]  /*1090*/  IMAD.IADD R29, R15, 0x1, R21 ;  /* 0x000000010f1d7824 */ /* 0x000fe200078e0215 */
[C---:B------:R-:W-:Y:S01]  /*10a0*/  R2UR UR7, R13.reuse ;  /* 0x000000000d0772ca */ /* 0x040fe200000e0000 */
[----:B------:R-:W1:Y:S01]  /*10b0*/  LDC.64 R10, c[0x0][0x388] ;  /* 0x0000e200ff0a7b82 */ /* 0x000e620000000a00 */
[----:B------:R-:W-:Y:S02]  /*10c0*/  R2UR UR4, R12 ;  /* 0x000000000c0472ca */ /* 0x000fe400000e0000 */
[----:B------:R-:W-:-:S05]  /*10d0*/  R2UR UR5, R13 ;  /* 0x000000000d0572ca */ /* 0x000fca00000e0000 */
[----:B------:R-:W2:Y:S01]  /*10e0*/  LD.E.64 R34, desc[UR8][R6.64] ;  /* 0x0000000806227980 */ /* 0x000ea2000c101b00 */
[----:B0-----:R-:W-:-:S05]  /*10f0*/  IMAD.WIDE.U32 R8, R21, 0x8, R8 ;  /* 0x0000000815087825 */ /* 0x001fca00078e0008 */
[----:B------:R-:W2:Y:S01]  /*1100*/  LDG.E.64 R30, desc[UR6][R8.64] ;  /* 0x00000006081e7981 */ /* 0x000ea2000c1e1b00 */
[----:B-1----:R-:W-:-:S05]  /*1110*/  IMAD.WIDE.U32 R10, R29, 0x8, R10 ;  /* 0x000000081d0a7825 */ /* 0x002fca00078e000a */
[----:B------:R-:W3:Y:S01]  /*1120*/  LDG.E.64 R28, desc[UR4][R10.64] ;  /* 0x000000040a1c7981 */ /* 0x000ee2000c1e1b00 */
[----:B------:R-:W-:Y:S02]  /*1130*/  R2UR UR10, R12 ;  /* 0x000000000c0a72ca */ /* 0x000fe400000e0000 */
[----:B------:R-:W-:Y:S01]  /*1140*/  R2UR UR11, R13 ;  /* 0x000000000d0b72ca */ /* 0x000fe200000e0000 */
[----:B--2---:R-:W-:-:S08]  /*1150*/  DFMA R30, RZ, R34, R30 ;  /* 0x00000022ff1e722b */ /* 0x004fd0000000001e */
[----:B---3-5:R-:W-:-:S07]  /*1160*/  DFMA R28, R28, R30, R26 ;  /* 0x0000001e1c1c722b */ /* 0x028fce000000001a */
[----:B------:R0:W-:Y:S04]  /*1170*/  ST.E.64 desc[UR4][R4.64], R28 ;  /* 0x0000001c04007985 */ /* 0x0001e8000c101b04 */
[----:B------:R-:W2:Y:S04]  /*1180*/  LDG.E.64 R30, desc[UR8][R8.64+0x8] ;  /* 0x00000808081e7981 */ /* 0x000ea8000c1e1b00 */
[----:B------:R-:W2:Y:S04]  /*1190*/  LD.E.64 R34, desc[UR10][R6.64+0x8] ;  /* 0x0000080a06227980 */ /* 0x000ea8000c101b00 */
[----:B------:R-:W3:Y:S01]  /*11a0*/  LDG.E.64 R26, desc[UR6][R10.64+0x8] ;  /* 0x000008060a1a7981 */ /* 0x000ee2000c1e1b00 */
[----:B--2---:R-:W-:-:S08]  /*11b0*/  DFMA R30, RZ, R34, R30 ;  /* 0x00000022ff1e722b */ /* 0x004fd0000000001e */
[----:B---3--:R-:W-:-:S07]  /*11c0*/  DFMA R26, R26, R30, R28 ;  /* 0x0000001e1a1a722b */ /* 0x008fce000000001c */
[----:B------:R1:W-:Y:S04]  /*11d0*/  ST.E.64 desc[UR4][R4.64], R26 ;  /* 0x0000001a04007985 */ /* 0x0003e8000c101b04 */
[----:B------:R-:W2:Y:S04]  /*11e0*/  LDG.E.64 R30, desc[UR8][R8.64+0x10] ;  /* 0x00001008081e7981 */ /* 0x000ea8000c1e1b00 */
[----:B------:R-:W2:Y:S04]  /*11f0*/  LD.E.64 R34, desc[UR10][R6.64+0x10] ;  /* 0x0000100a06227980 */ /* 0x000ea8000c101b00 */
[----:B0-----:R-:W3:Y:S01]  /*1200*/  LDG.E.64 R28, desc[UR6][R10.64+0x10] ;  /* 0x000010060a1c7981 */ /* 0x001ee2000c1e1b00 */
[----:B--2---:R-:W-:-:S08]  /*1210*/  DFMA R30, RZ, R34, R30 ;  /* 0x00000022ff1e722b */ /* 0x004fd0000000001e */
[----:B---3--:R-:W-:-:S07]  /*1220*/  DFMA R28, R28, R30, R26 ;  /* 0x0000001e1c1c722b */ /* 0x008fce000000001a */
[----:B------:R0:W-:Y:S04]  /*1230*/  ST.E.64 desc[UR4][R4.64], R28 ;  /* 0x0000001c04007985 */ /* 0x0001e8000c101b04 */
[----:B------:R-:W2:Y:S04]  /*1240*/  LDG.E.64 R30, desc[UR8][R8.64+0x18] ;  /* 0x00001808081e7981 */ /* 0x000ea8000c1e1b00 */
[----:B------:R-:W2:Y:S04]  /*1250*/  LD.E.64 R34, desc[UR10][R6.64+0x18] ;  /* 0x0000180a06227980 */ /* 0x000ea8000c101b00 */
[----:B-1----:R-:W3:Y:S01]  /*1260*/  LDG.E.64 R26, desc[UR6][R10.64+0x18] ;  /* 0x000018060a1a7981 */ /* 0x002ee2000c1e1b00 */
        /* <DEDUP_REMOVED lines=24> */
[----:B------:R-:W-:-:S05]  /*13f0*/  VIADD R21, R21, 0x8 ;  /* 0x0000000815157836 */ /* 0x000fca0000000000 */
[----:B------:R-:W-:Y:S01]  /*1400*/  ISETP.NE.AND P2, PT, R21, R2, PT ;  /* 0x000000021500720c */ /* 0x000fe20003f45270 */
[----:B--2---:R-:W-:-:S08]  /*1410*/  DFMA R30, RZ, R34, R30 ;  /* 0x00000022ff1e722b */ /* 0x004fd0000000001e */
[----:B---3--:R-:W-:-:S07]  /*1420*/  DFMA R26, R26, R30, R28 ;  /* 0x0000001e1a1a722b */ /* 0x008fce000000001c */
[----:B------:R0:W-:Y:S01]  /*1430*/  ST.E.64 desc[UR4][R4.64], R26 ;  /* 0x0000001a04007985 */ /* 0x0001e2000c101b04 */
[----:B------:R-:W-:Y:S05]  /*1440*/  @P2 BRA `(.L_x_12) ;  /* 0xfffffff800fc2947 */ /* 0x000fea000383ffff */
[----:B------:R-:W-:Y:S05]  /*1450*/  BSYNC.RECONVERGENT B1 ;  /* 0x0000000000017941 */ /* 0x000fea0003800200 */
.L_x_11:
[----:B------:R-:W-:-:S07]  /*1460*/  IMAD.MOV.U32 R10, RZ, RZ, R2 ;  /* 0x000000ffff0a7224 */ /* 0x000fce00078e0002 */
.L_x_10:
[----:B------:R-:W-:-:S13]  /*1470*/  ISETP.NE.AND P2, PT, R33, RZ, PT ;  /* 0x000000ff2100720c */ /* 0x000fda0003f45270 */
[----:B------:R-:W-:Y:S05]  /*1480*/  @!P2 BRA `(.L_x_13) ;  /* 0x0000000400b4a947 */ /* 0x000fea0003800000 */
[----:B------:R-:W-:Y:S01]  /*1490*/  ISETP.NE.AND P3, PT, R20, RZ, PT ;  /* 0x000000ff1400720c */ /* 0x000fe20003f65270 */
[----:B------:R-:W-:-:S12]  /*14a0*/  @!P1 BRA `(.L_x_14) ;  /* 0x0000000000c09947 */ /* 0x000fd80003800000 */
[----:B------:R-:W1:Y:S01]  /*14b0*/  LDC.64 R8, c[0x0][0x380] ;  /* 0x0000e000ff087b82 */ /* 0x000e620000000a00 */
[----:B------:R-:W-:Y:S01]  /*14c0*/  R2UR UR8, R12 ;  /* 0x000000000c0872ca */ /* 0x000fe200000e0000 */
[----:B------:R-:W-:Y:S01]  /*14d0*/  IMAD.WIDE.U32 R6, R10, 0x8, R24 ;  /* 0x000000080a067825 */ /* 0x000fe200078e0018 */
[----:B------:R-:W-:Y:S02]  /*14e0*/  R2UR UR9, R13 ;  /* 0x000000000d0972ca */ /* 0x000fe400000e0000 */
[C---:B------:R-:W-:Y:S01]  /*14f0*/  R2UR UR6, R12.reuse ;  /* 0x000000000c0672ca */ /* 0x040fe200000e0000 */
[----:B------:R-:W-:Y:S01]  /*1500*/  IMAD.IADD R11, R15, 0x1, R10 ;  /* 0x000000010f0b7824 */ /* 0x000fe200078e020a */
[C---:B------:R-:W-:Y:S01]  /*1510*/  R2UR UR7, R13.reuse ;  /* 0x000000000d0772ca */ /* 0x040fe200000e0000 */
[----:B0-----:R-:W0:Y:S01]  /*1520*/  LDC.64 R28, c[0x0][0x388] ;  /* 0x0000e200ff1c7b82 */ /* 0x001e220000000a00 */
[----:B------:R-:W-:Y:S02]  /*1530*/  R2UR UR4, R12 ;  /* 0x000000000c0472ca */ /* 0x000fe400000e0000 */
[----:B------:R-:W-:-:S05]  /*1540*/  R2UR UR5, R13 ;  /* 0x000000000d0572ca */ /* 0x000fca00000e0000 */
[----:B------:R-:W2:Y:S01]  /*1550*/  LD.E.64 R34, desc[UR8][R6.64] ;  /* 0x0000000806227980 */ /* 0x000ea2000c101b00 */
[----:B-1----:R-:W-:-:S05]  /*1560*/  IMAD.WIDE.U32 R8, R10, 0x8, R8 ;  /* 0x000000080a087825 */ /* 0x002fca00078e0008 */
[----:B------:R-:W2:Y:S01]  /*1570*/  LDG.E.64 R30, desc[UR6][R8.64] ;  /* 0x00000006081e7981 */ /* 0x000ea2000c1e1b00 */
[----:B0-----:R-:W-:-:S06]  /*1580*/  IMAD.WIDE.U32 R28, R11, 0x8, R28 ;  /* 0x000000080b1c7825 */ /* 0x001fcc00078e001c */
[----:B------:R-:W3:Y:S01]  /*1590*/  LDG.E.64 R28, desc[UR4][R28.64] ;  /* 0x000000041c1c7981 */ /* 0x000ee2000c1e1b00 */
[----:B------:R-:W0:Y:S01]  /*15a0*/  LDCU.64 UR4, c[0x0][0x388] ;  /* 0x00007100ff0477ac */ /* 0x000e220008000a00 */
[C---:B------:R-:W-:Y:S02]  /*15b0*/  R2UR UR10, R12.reuse ;  /* 0x000000000c0a72ca */ /* 0x040fe400000e0000 */
[C---:B------:R-:W-:Y:S02]  /*15c0*/  R2UR UR11, R13.reuse ;  /* 0x000000000d0b72ca */ /* 0x040fe400000e0000 */
[----:B------:R-:W-:Y:S02]  /*15d0*/  R2UR UR12, R12 ;  /* 0x000000000c0c72ca */ /* 0x000fe400000e0000 */
[----:B------:R-:W-:Y:S02]  /*15e0*/  R2UR UR13, R13 ;  /* 0x000000000d0d72ca */ /* 0x000fe400000e0000 */
[----:B------:R-:W-:Y:S01]  /*15f0*/  IADD3 R11, P2, PT, R15, R10, RZ ;  /* 0x0000000a0f0b7210 */ /* 0x000fe20007f5e0ff */
[----:B--2---:R-:W-:-:S08]  /*1600*/  DFMA R30, RZ, R34, R30 ;  /* 0x00000022ff1e722b */ /* 0x004fd0000000001e */
[----:B---3-5:R-:W-:Y:S01]  /*1610*/  DFMA R30, R28, R30, R26 ;  /* 0x0000001e1c1e722b */ /* 0x028fe2000000001a */
[----:B------:R-:W-:Y:S01]  /*1620*/  IMAD.X R26, RZ, RZ, RZ, P2 ;  /* 0x000000ffff1a7224 */ /* 0x000fe200010e06ff */
[----:B0-----:R-:W-:-:S05]  /*1630*/  LEA R34, P2, R11, UR4, 0x3 ;  /* 0x000000040b227c11 */ /* 0x001fca000f8418ff */
[----:B------:R0:W-:Y:S01]  /*1640*/  ST.E.64 desc[UR6][R4.64], R30 ;  /* 0x0000001e04007985 */ /* 0x0001e2000c101b06 */
[----:B------:R-:W-:-:S03]  /*1650*/  LEA.HI.X R35, R11, UR5, R26, 0x3, P2 ;  /* 0x000000050b237c11 */ /* 0x000fc600090f1c1a */
[----:B------:R-:W2:Y:S04]  /*1660*/  LDG.E.64 R28, desc[UR10][R8.64+0x8] ;  /* 0x0000080a081c7981 */ /* 0x000ea8000c1e1b00 */
[----:B------:R-:W2:Y:S04]  /*1670*/  LD.E.64 R36, desc[UR12][R6.64+0x8] ;  /* 0x0000080c06247980 */ /* 0x000ea8000c101b00 */
[----:B------:R-:W3:Y:S01]  /*1680*/  LDG.E.64 R26, desc[UR8][R34.64+0x8] ;  /* 0x00000808221a7981 */ /* 0x000ee2000c1e1b00 */
[----:B------:R-:W-:Y:S02]  /*1690*/  R2UR UR4, R12 ;  /* 0x000000000c0472ca */ /* 0x000fe400000e0000 */
[----:B------:R-:W-:Y:S01]  /*16a0*/  R2UR UR5, R13 ;  /* 0x000000000d0572ca */ /* 0x000fe200000e0000 */
[----:B--2---:R-:W-:-:S08]  /*16b0*/  DFMA R28, RZ, R36, R28 ;  /* 0x00000024ff1c722b */ /* 0x004fd0000000001c */
[----:B---3--:R-:W-:-:S07]  /*16c0*/  DFMA R26, R26, R28, R30 ;  /* 0x0000001c1a1a722b */ /* 0x008fce000000001e */
[----:B------:R1:W-:Y:S04]  /*16d0*/  ST.E.64 desc[UR4][R4.64], R26 ;  /* 0x0000001a04007985 */ /* 0x0003e8000c101b04 */
[----:B0-----:R-:W2:Y:S04]  /*16e0*/  LDG.E.64 R30, desc[UR8][R8.64+0x10] ;  /* 0x00001008081e7981 */ /* 0x001ea8000c1e1b00 */
[----:B------:R-:W2:Y:S04]  /*16f0*/  LD.E.64 R36, desc[UR10][R6.64+0x10] ;  /* 0x0000100a06247980 */ /* 0x000ea8000c101b00 */
[----:B------:R-:W3:Y:S01]  /*1700*/  LDG.E.64 R28, desc[UR6][R34.64+0x10] ;  /* 0x00001006221c7981 */ /* 0x000ee2000c1e1b00 */
[----:B--2---:R-:W-:-:S08]  /*1710*/  DFMA R30, RZ, R36, R30 ;  /* 0x00000024ff1e722b */ /* 0x004fd0000000001e */
[----:B---3--:R-:W-:-:S07]  /*1720*/  DFMA R28, R28, R30, R26 ;  /* 0x0000001e1c1c722b */ /* 0x008fce000000001a */
[----:B------:R2:W-:Y:S04]  /*1730*/  ST.E.64 desc[UR4][R4.64], R28 ;  /* 0x0000001c04007985 */ /* 0x0005e8000c101b04 */
[----:B------:R-:W3:Y:S04]  /*1740*/  LDG.E.64 R30, desc[UR8][R8.64+0x18] ;  /* 0x00001808081e7981 */ /* 0x000ee8000c1e1b00 */
[----:B------:R-:W3:Y:S04]  /*1750*/  LD.E.64 R36, desc[UR10][R6.64+0x18] ;  /* 0x0000180a06247980 */ /* 0x000ee8000c101b00 */
[----:B-1----:R-:W4:Y:S01]  /*1760*/  LDG.E.64 R26, desc[UR6][R34.64+0x18] ;  /* 0x00001806221a7981 */ /* 0x002f22000c1e1b00 */
[----:B------:R-:W-:Y:S01]  /*1770*/  VIADD R10, R10, 0x4 ;  /* 0x000000040a0a7836 */ /* 0x000fe20000000000 */
[----:B---3--:R-:W-:-:S08]  /*1780*/  DFMA R30, RZ, R36, R30 ;  /* 0x00000024ff1e722b */ /* 0x008fd0000000001e */
[----:B----4-:R-:W-:-:S07]  /*1790*/  DFMA R26, R26, R30, R28 ;  /* 0x0000001e1a1a722b */ /* 0x010fce000000001c */
[----:B------:R2:W-:Y:S04]  /*17a0*/  ST.E.64 desc[UR4][R4.64], R26 ;  /* 0x0000001a04007985 */ /* 0x0005e8000c101b04 */
.L_x_14:
[----:B------:R-:W-:Y:S05]  /*17b0*/  @!P3 BRA `(.L_x_13) ;  /* 0x0000000000e8b947 */ /* 0x000fea0003800000 */
[----:B------:R-:W-:Y:S02]  /*17c0*/  ISETP.NE.AND P3, PT, R20, 0x1, PT ;  /* 0x000000011400780c */ /* 0x000fe40003f65270 */
[----:B------:R-:W-:-:S11]  /*17d0*/  LOP3.LUT P2, RZ, R3, 0x1, RZ, 0xc0, !PT ;  /* 0x0000000103ff7812 */ /* 0x000fd6000784c0ff */
[----:B------:R-:W-:Y:S05]  /*17e0*/  @!P3 BRA `(.L_x_15) ;  /* 0x000000000090b947 */ /* 0x000fea0003800000 */
[----:B------:R-:W1:Y:S01]  /*17f0*/  LDC.64 R8, c[0x0][0x380] ;  /* 0x0000e000ff087b82 */ /* 0x000e620000000a00 */
[----:B------:R-:W-:Y:S01]  /*1800*/  R2UR UR8, R12 ;  /* 0x000000000c0872ca */ /* 0x000fe200000e0000 */
[----:B------:R-:W-:Y:S01]  /*1810*/  IMAD.WIDE.U32 R36, R10, 0x8, R24 ;  /* 0x000000080a247825 */ /* 0x000fe200078e0018 */
[----:B------:R-:W-:Y:S02]  /*1820*/  R2UR UR9, R13 ;  /* 0x000000000d0972ca */ /* 0x000fe400000e0000 */
[C---:B------:R-:W-:Y:S01]  /*1830*/  R2UR UR6, R12.reuse ;  /* 0x000000000c0672ca */ /* 0x040fe200000e0000 */
[----:B------:R-:W-:Y:S01]  /*1840*/  IMAD.IADD R31, R15, 0x1, R10 ;  /* 0x000000010f1f7824 */ /* 0x000fe200078e020a */
[C---:B------:R-:W-:Y:S01]  /*1850*/  R2UR UR7, R13.reuse ;  /* 0x000000000d0772ca */ /* 0x040fe200000e0000 */
[----:B------:R-:W3:Y:S01]  /*1860*/  LDC.64 R6, c[0x0][0x388] ;  /* 0x0000e200ff067b82 */ /* 0x000ee20000000a00 */
[----:B------:R-:W-:Y:S02]  /*1870*/  R2UR UR4, R12 ;  /* 0x000000000c0472ca */ /* 0x000fe400000e0000 */
[----:B------:R-:W-:-:S05]  /*1880*/  R2UR UR5, R13 ;  /* 0x000000000d0572ca */ /* 0x000fca00000e0000 */
[----:B0-2---:R-:W2:Y:S01]  /*1890*/  LD.E.64 R28, desc[UR8][R36.64] ;  /* 0x00000008241c7980 */ /* 0x005ea2000c101b00 */
[----:B-1----:R-:W-:-:S05]  /*18a0*/  IMAD.WIDE.U32 R34, R10, 0x8, R8 ;  /* 0x000000080a227825 */ /* 0x002fca00078e0008 */
[----:B------:R-:W2:Y:S01]  /*18b0*/  LDG.E.64 R8, desc[UR6][R34.64] ;  /* 0x0000000622087981 */ /* 0x000ea2000c1e1b00 */
[----:B---3--:R-:W-:-:S05]  /*18c0*/  IMAD.WIDE.U32 R30, R31, 0x8, R6 ;  /* 0x000000081f1e7825 */ /* 0x008fca00078e0006 */
        /* <DEDUP_REMOVED lines=18> */
[----:B------:R-:W-:Y:S01]  /*19f0*/  VIADD R10, R10, 0x2 ;  /* 0x000000020a0a7836 */ /* 0x000fe20000000000 */
[----:B--2---:R-:W-:-:S08]  /*1a00*/  DFMA R8, RZ, R28, R8 ;  /* 0x0000001cff08722b */ /* 0x004fd00000000008 */
[----:B---3--:R-:W-:-:S07]  /*1a10*/  DFMA R26, R26, R8, R6 ;  /* 0x000000081a1a722b */ /* 0x008fce0000000006 */
[----:B------:R1:W-:Y:S04]  /*1a20*/  ST.E.64 desc[UR4][R4.64], R26 ;  /* 0x0000001a04007985 */ /* 0x0003e8000c101b04 */
.L_x_15:
[----:B------:R-:W-:Y:S05]  /*1a30*/  @!P2 BRA `(.L_x_13) ;  /* 0x000000000048a947 */ /* 0x000fea0003800000 */
[----:B------:R-:W3:Y:S01]  /*1a40*/  LDC.64 R8, c[0x0][0x380] ;  /* 0x0000e000ff087b82 */ /* 0x000ee20000000a00 */
[----:B------:R-:W-:Y:S01]  /*1a50*/  R2UR UR8, R12 ;  /* 0x000000000c0872ca */ /* 0x000fe200000e0000 */
[----:B0-2---:R-:W-:Y:S01]  /*1a60*/  IMAD.WIDE.U32 R28, R10, 0x8, R24 ;  /* 0x000000080a1c7825 */ /* 0x005fe200078e0018 */
[----:B------:R-:W-:Y:S02]  /*1a70*/  R2UR UR9, R13 ;  /* 0x000000000d0972ca */ /* 0x000fe400000e0000 */
[C---:B------:R-:W-:Y:S01]  /*1a80*/  R2UR UR6, R12.reuse ;  /* 0x000000000c0672ca */ /* 0x040fe200000e0000 */
[----:B------:R-:W-:Y:S01]  /*1a90*/  IMAD.IADD R15, R15, 0x1, R10 ;  /* 0x000000010f0f7824 */ /* 0x000fe200078e020a */
[C---:B------:R-:W-:Y:S01]  /*1aa0*/  R2UR UR7, R13.reuse ;  /* 0x000000000d0772ca */ /* 0x040fe200000e0000 */
[----:B-1----:R-:W0:Y:S01]  /*1ab0*/  LDC.64 R6, c[0x0][0x388] ;  /* 0x0000e200ff067b82 */ /* 0x002e220000000a00 */
[----:B------:R-:W-:Y:S02]  /*1ac0*/  R2UR UR4, R12 ;  /* 0x000000000c0472ca */ /* 0x000fe400000e0000 */
[----:B------:R-:W-:-:S05]  /*1ad0*/  R2UR UR5, R13 ;  /* 0x000000000d0572ca */ /* 0x000fca00000e0000 */
[----:B------:R-:W2:Y:S01]  /*1ae0*/  LD.E.64 R28, desc[UR8][R28.64] ;  /* 0x000000081c1c7980 */ /* 0x000ea2000c101b00 */
[----:B---3--:R-:W-:-:S06]  /*1af0*/  IMAD.WIDE.U32 R8, R10, 0x8, R8 ;  /* 0x000000080a087825 */ /* 0x008fcc00078e0008 */
[----:B------:R-:W2:Y:S01]  /*1b00*/  LDG.E.64 R8, desc[UR6][R8.64] ;  /* 0x0000000608087981 */ /* 0x000ea2000c1e1b00 */
[----:B0-----:R-:W-:-:S06]  /*1b10*/  IMAD.WIDE.U32 R6, R15, 0x8, R6 ;  /* 0x000000080f067825 */ /* 0x001fcc00078e0006 */
[----:B------:R-:W3:Y:S01]  /*1b20*/  LDG.E.64 R6, desc[UR4][R6.64] ;  /* 0x0000000406067981 */ /* 0x000ee2000c1e1b00 */
[----:B--2---:R-:W-:-:S08]  /*1b30*/  DFMA R10, RZ, R28, R8 ;  /* 0x0000001cff0a722b */ /* 0x004fd00000000008 */
[----:B---3-5:R-:W-:-:S07]  /*1b40*/  DFMA R10, R6, R10, R26 ;  /* 0x0000000a060a722b */ /* 0x028fce000000001a */
[----:B------:R3:W-:Y:S04]  /*1b50*/  ST.E.64 desc[UR4][R4.64], R10 ;  /* 0x0000000a04007985 */ /* 0x0007e8000c101b04 */
.L_x_13:
[----:B------:R-:W-:Y:S05]  /*1b60*/  @P0 BRA `(.L_x_16) ;  /* 0xfffffff000fc0947 */ /* 0x000fea000383ffff */
[----:B------:R-:W-:Y:S05]  /*1b70*/  BSYNC.RECONVERGENT B0 ;  /* 0x0000000000007941 */ /* 0x000fea0003800200 */
.L_x_4:
[----:B0123--:R-:W0:Y:S01]  /*1b80*/  LDC.64 R4, c[0x0][0x390] ;  /* 0x0000e400ff047b82 */ /* 0x00fe220000000a00 */
[----:B------:R-:W-:Y:S02]  /*1b90*/  R2UR UR4, R12 ;  /* 0x000000000c0472ca */ /* 0x000fe400000e0000 */
[----:B------:R-:W-:Y:S02]  /*1ba0*/  R2UR UR5, R13 ;  /* 0x000000000d0572ca */ /* 0x000fe400000e0000 */
[----:B------:R-:W-:Y:S01]  /*1bb0*/  ISETP.GE.AND P0, PT, R3, 0x1, PT ;  /* 0x000000010300780c */ /* 0x000fe20003f06270 */
[----:B------:R-:W-:Y:S10]  /*1bc0*/  BSSY.RECONVERGENT B0, `(.L_x_17) ;  /* 0x00000da000007945 */ /* 0x000ff40003800200 */
[----:B0-----:R0:W5:Y:S02]  /*1bd0*/  LDG.E.64 R6, desc[UR4][R4.64] ;  /* 0x0000000404067981 */ /* 0x001164000c1e1b00 */
[----:B------:R-:W-:Y:S05]  /*1be0*/  @!P0 BRA `(.L_x_18) ;  /* 0x0000000c005c8947 */ /* 0x000fea0003800000 */
[C---:B-----5:R-:W-:Y:S01]  /*1bf0*/  LOP3.LUT R26, R3.reuse, 0x7, RZ, 0xc0, !PT ;  /* 0x00000007031a7812 */ /* 0x060fe200078ec0ff */
[----:B0-----:R-:W-:Y:S01]  /*1c00*/  DMUL R4, R6, 0.5 ;  /* 0x3fe0000006047828 */ /* 0x001fe20000000000 */
[----:B------:R-:W-:Y:S01]  /*1c10*/  BSSY.RECONVERGENT B1, `(.L_x_19) ;  /* 0x00000d0000017945 */ /* 0x000fe20003800200 */
[C---:B------:R-:W-:Y:S01]  /*1c20*/  VIADD R36, R3.reuse, 0xffffffff ;  /* 0xffffffff03247836 */ /* 0x040fe20000000000 */
[----:B------:R-:W-:Y:S01]  /*1c30*/  LOP3.LUT R37, R3, 0x3, RZ, 0xc0, !PT ;  /* 0x0000000303257812 */ /* 0x000fe200078ec0ff */
[----:B------:R-:W-:Y:S02]  /*1c40*/  VIADD R2, R26, 0xffffffff ;  /* 0xffffffff1a027836 */ /* 0x000fe40000000000 */
[----:B------:R-:W-:-:S03]  /*1c50*/  IMAD.MOV.U32 R20, RZ, RZ, RZ ;  /* 0x000000ffff147224 */ /* 0x000fc600078e00ff */
[----:B------:R-:W-:Y:S02]  /*1c60*/  ISETP.GE.U32.AND P0, PT, R2, 0x3, PT ;  /* 0x000000030200780c */ /* 0x000fe40003f06070 */
[----:B------:R-:W-:-:S11]  /*1c70*/  LOP3.LUT R2, R3, 0x7ffffff8, RZ, 0xc0, !PT ;  /* 0x7ffffff803027812 */ /* 0x000fd600078ec0ff */
.L_x_30:
[----:B------:R-:W-:Y:S01]  /*1c80*/  R2UR UR4, R12 ;  /* 0x000000000c0472ca */ /* 0x000fe200000e0000 */
[----:B0123--:R-:W-:Y:S01]  /*1c90*/  IMAD.WIDE.U32 R6, R20, 0x8, R18 ;  /* 0x0000000814067825 */ /* 0x00ffe200078e0012 */
[----:B------:R-:W-:-:S13]  /*1ca0*/  R2UR UR5, R13 ;  /* 0x000000000d0572ca */ /* 0x000fda00000e0000 */
[----:B-----5:R0:W5:Y:S01]  /*1cb0*/  LD.E.64 R28, desc[UR4][R6.64] ;  /* 0x00000004061c7980 */ /* 0x020162000c101b00 */
[----:B------:R-:W1:Y:S01]  /*1cc0*/  LDCU UR4, c[0x0][0x398] ;  /* 0x00007300ff0477ac */ /* 0x000e620008000800 */
[----:B------:R-:W-:Y:S01]  /*1cd0*/  ISETP.GE.U32.AND P2, PT, R36, 0x7, PT ;  /* 0x000000072400780c */ /* 0x000fe20003f46070 */
[----:B------:R-:W-:Y:S01]  /*1ce0*/  BSSY.RECONVERGENT B2, `(.L_x_20) ;  /* 0x000004c000027945 */ /* 0x000fe20003800200 */
        /* <DEDUP_REMOVED lines=8> */
.L_x_23:
        /* <DEDUP_REMOVED lines=17> */
[----:B--2---:R-:W-:-:S08]  /*1e80*/  DFMA R32, R4, R34, R32 ;  /* 0x000000220420722b */ /* 0x004fd00000000020 */
[----:B---3-5:R-:W-:-:S07]  /*1e90*/  DFMA R30, R30, R32, R28 ;  /* 0x000000201e1e722b */ /* 0x028fce000000001c */
[----:B------:R0:W-:Y:S04]  /*1ea0*/  ST.E.64 desc[UR4][R6.64], R30 ;  /* 0x0000001e06007985 */ /* 0x0001e8000c101b04 */
[----:B------:R-:W2:Y:S04]  /*1eb0*/  LDG.E.64 R32, desc[UR8][R10.64+0x8] ;  /* 0x000008080a207981 */ /* 0x000ea8000c1e1b00 */
[----:B------:R-:W2:Y:S04]  /*1ec0*/  LD.E.64 R34, desc[UR10][R8.64+0x8] ;  /* 0x0000080a08227980 */ /* 0x000ea8000c101b00 */
[----:B------:R-:W3:Y:S01]  /*1ed0*/  LDG.E.64 R28, desc[UR6][R14.64+0x8] ;  /* 0x000008060e1c7981 */ /* 0x000ee2000c1e1b00 */
[----:B--2---:R-:W-:-:S08]  /*1ee0*/  DFMA R32, R4, R34, R32 ;  /* 0x000000220420722b */ /* 0x004fd00000000020 */
[----:B---3--:R-:W-:-:S07]  /*1ef0*/  DFMA R28, R28, R32, R30 ;  /* 0x000000201c1c722b */ /* 0x008fce000000001e */
[----:B------:R1:W-:Y:S04]  /*1f00*/  ST.E.64 desc[UR4][R6.64], R28 ;  /* 0x0000001c06007985 */ /* 0x0003e8000c101b04 */
[----:B------:R-:W2:Y:S04]  /*1f10*/  LDG.E.64 R32, desc[UR8][R10.64+0x10] ;  /* 0x000010080a207981 */ /* 0x000ea8000c1e1b00 */
[----:B------:R-:W2:Y:S04]  /*1f20*/  LD.E.64 R34, desc[UR10][R8.64+0x10] ;  /* 0x0000100a08227980 */ /* 0x000ea8000c101b00 */
[----:B0-----:R-:W3:Y:S01]  /*1f30*/  LDG.E.64 R30, desc[UR6][R14.64+0x10] ;  /* 0x000010060e1e7981 */ /* 0x001ee2000c1e1b00 */
[----:B--2---:R-:W-:-:S08]  /*1f40*/  DFMA R32, R4, R34, R32 ;  /* 0x000000220420722b */ /* 0x004fd00000000020 */
[----:B---3--:R-:W-:-:S07]  /*1f50*/  DFMA R30, R30, R32, R28 ;  /* 0x000000201e1e722b */ /* 0x008fce000000001c */
[----:B------:R0:W-:Y:S04]  /*1f60*/  ST.E.64 desc[UR4][R6.64], R30 ;  /* 0x0000001e06007985 */ /* 0x0001e8000c101b04 */
[----:B------:R-:W2:Y:S04]  /*1f70*/  LDG.E.64 R32, desc[UR8][R10.64+0x18] ;  /* 0x000018080a207981 */ /* 0x000ea8000c1e1b00 */
[----:B------:R-:W2:Y:S04]  /*1f80*/  LD.E.64 R34, desc[UR10][R8.64+0x18] ;  /* 0x0000180a08227980 */ /* 0x000ea8000c101b00 */
[----:B-1----:R-:W3:Y:S01]  /*1f90*/  LDG.E.64 R28, desc[UR6][R14.64+0x18] ;  /* 0x000018060e1c7981 */ /* 0x002ee2000c1e1b00 */
        /* <DEDUP_REMOVED lines=24> */
[----:B------:R-:W-:-:S05]  /*2120*/  VIADD R27, R27, 0x8 ;  /* 0x000000081b1b7836 */ /* 0x000fca0000000000 */
[----:B------:R-:W-:Y:S01]  /*2130*/  ISETP.NE.AND P2, PT, R27, R2, PT ;  /* 0x000000021b00720c */ /* 0x000fe20003f45270 */
[----:B--2---:R-:W-:-:S08]  /*2140*/  DFMA R32, R4, R34, R32 ;  /* 0x000000220420722b */ /* 0x004fd00000000020 */
[----:B---3--:R-:W-:-:S07]  /*2150*/  DFMA R28, R28, R32, R30 ;  /* 0x000000201c1c722b */ /* 0x008fce000000001e */
[----:B------:R0:W-:Y:S01]  /*2160*/  ST.E.64 desc[UR4][R6.64], R28 ;  /* 0x0000001c06007985 */ /* 0x0001e2000c101b04 */
[----:B------:R-:W-:Y:S05]  /*2170*/  @P2 BRA `(.L_x_23) ;  /* 0xfffffff800fc2947 */ /* 0x000fea000383ffff */
[----:B------:R-:W-:Y:S05]  /*2180*/  BSYNC.RECONVERGENT B3 ;  /* 0x0000000000037941 */ /* 0x000fea0003800200 */
.L_x_22:
[----:B------:R-:W-:-:S07]  /*2190*/  IMAD.MOV.U32 R14, RZ, RZ, R2 ;  /* 0x000000ffff0e7224 */ /* 0x000fce00078e0002 */
.L_x_21:
[----:B------:R-:W-:Y:S05]  /*21a0*/  BSYNC.RECONVERGENT B2 ;  /* 0x0000000000027941 */ /* 0x000fea0003800200 */
.L_x_20:
[----:B------:R-:W-:Y:S01]  /*21b0*/  ISETP.NE.AND P2, PT, R26, RZ, PT ;  /* 0x000000ff1a00720c */ /* 0x000fe20003f45270 */
[----:B------:R-:W-:-:S12]  /*21c0*/  BSSY.RECONVERGENT B2, `(.L_x_24) ;  /* 0x0000073000027945 */ /* 0x000fd80003800200 */
[----:B------:R-:W-:Y:S05]  /*21d0*/  @!P2 BRA `(.L_x_25) ;  /* 0x0000000400c4a947 */ /* 0x000fea0003800000 */
[----:B------:R-:W-:Y:S01]  /*21e0*/  BSSY.RECONVERGENT B3, `(.L_x_26) ;  /* 0x0000033000037945 */ /* 0x000fe20003800200 */
[----:B------:R-:W-:-:S03]  /*21f0*/  ISETP.NE.AND P3, PT, R37, RZ, PT ;  /* 0x000000ff2500720c */ /* 0x000fc60003f65270 */
[----:B------:R-:W-:Y:S10]  /*2200*/  @!P0 BRA `(.L_x_27) ;  /* 0x0000000000c08947 */ /* 0x000ff40003800000 */
        /* <DEDUP_REMOVED lines=21> */
[----:B--2---:R-:W-:-:S08]  /*2360*/  DFMA R32, R4, R34, R32 ;  /* 0x000000220420722b */ /* 0x004fd00000000020 */
        /* <DEDUP_REMOVED lines=10> */
[----:B--2---:R-:W-:-:S08]  /*2410*/  DFMA R30, R4, R38, R30 ;  /* 0x00000026041e722b */ /* 0x004fd0000000001e */
[----:B---3--:R-:W-:-:S07]  /*2420*/  DFMA R28, R28, R30, R32 ;  /* 0x0000001e1c1c722b */ /* 0x008fce0000000020 */
[----:B------:R1:W-:Y:S04]  /*2430*/  ST.E.64 desc[UR4][R6.64], R28 ;  /* 0x0000001c06007985 */ /* 0x0003e8000c101b04 */
[----:B0-----:R-:W2:Y:S04]  /*2440*/  LDG.E.64 R32, desc[UR8][R10.64+0x10] ;  /* 0x000010080a207981 */ /* 0x001ea8000c1e1b00 */
[----:B------:R-:W2:Y:S04]  /*2450*/  LD.E.64 R38, desc[UR10][R8.64+0x10] ;  /* 0x0000100a08267980 */ /* 0x000ea8000c101b00 */
[----:B------:R-:W3:Y:S01]  /*2460*/  LDG.E.64 R30, desc[UR6][R34.64+0x10] ;  /* 0x00001006221e7981 */ /* 0x000ee2000c1e1b00 */
[----:B--2---:R-:W-:-:S08]  /*2470*/  DFMA R32, R4, R38, R32 ;  /* 0x000000260420722b */ /* 0x004fd00000000020 */
[----:B---3--:R-:W-:-:S07]  /*2480*/  DFMA R30, R30, R32, R28 ;  /* 0x000000201e1e722b */ /* 0x008fce000000001c */
[----:B------:R2:W-:Y:S04]  /*2490*/  ST.E.64 desc[UR4][R6.64], R30 ;  /* 0x0000001e06007985 */ /* 0x0005e8000c101b04 */
[----:B------:R-:W3:Y:S04]  /*24a0*/  LDG.E.64 R32, desc[UR8][R10.64+0x18] ;  /* 0x000018080a207981 */ /* 0x000ee8000c1e1b00 */
[----:B------:R-:W3:Y:S04]  /*24b0*/  LD.E.64 R38, desc[UR10][R8.64+0x18] ;  /* 0x0000180a08267980 */ /* 0x000ee8000c101b00 */
[----:B-1----:R-:W4:Y:S01]  /*24c0*/  LDG.E.64 R28, desc[UR6][R34.64+0x18] ;  /* 0x00001806221c7981 */ /* 0x002f22000c1e1b00 */
[----:B------:R-:W-:Y:S01]  /*24d0*/  VIADD R14, R14, 0x4 ;  /* 0x000000040e0e7836 */ /* 0x000fe20000000000 */
[----:B---3--:R-:W-:-:S08]  /*24e0*/  DFMA R32, R4, R38, R32 ;  /* 0x000000260420722b */ /* 0x008fd00000000020 */
[----:B----4-:R-:W-:-:S07]  /*24f0*/  DFMA R28, R28, R32, R30 ;  /* 0x000000201c1c722b */ /* 0x010fce000000001e */
[----:B------:R2:W-:Y:S04]  /*2500*/  ST.E.64 desc[UR4][R6.64], R28 ;  /* 0x0000001c06007985 */ /* 0x0005e8000c101b04 */
.L_x_27:
[----:B------:R-:W-:Y:S05]  /*2510*/  BSYNC.RECONVERGENT B3 ;  /* 0x0000000000037941 */ /* 0x000fea0003800200 */
.L_x_26:
[----:B------:R-:W-:Y:S05]  /*2520*/  @!P3 BRA `(.L_x_25) ;  /* 0x0000000000f0b947 */ /* 0x000fea0003800000 */
[----:B------:R-:W-:Y:S01]  /*2530*/  ISETP.NE.AND P2, PT, R37, 0x1, PT ;  /* 0x000000012500780c */ /* 0x000fe20003f45270 */
[----:B------:R-:W-:Y:S01]  /*2540*/  BSSY.RECONVERGENT B3, `(.L_x_28) ;  /* 0x0000027000037945 */ /* 0x000fe20003800200 */
        /* <DEDUP_REMOVED lines=35> */
[----:B--2---:R-:W-:-:S08]  /*2780*/  DFMA R10, R4, R30, R10 ;  /* 0x0000001e040a722b */ /* 0x004fd0000000000a */
[----:B---3--:R-:W-:-:S07]  /*2790*/  DFMA R28, R28, R10, R8 ;  /* 0x0000000a1c1c722b */ /* 0x008fce0000000008 */
[----:B------:R1:W-:Y:S04]  /*27a0*/  ST.E.64 desc[UR4][R6.64], R28 ;  /* 0x0000001c06007985 */ /* 0x0003e8000c101b04 */
.L_x_29:
[----:B------:R-:W-:Y:S05]  /*27b0*/  BSYNC.RECONVERGENT B3 ;  /* 0x0000000000037941 */ /* 0x000fea0003800200 */
.L_x_28:
        /* <DEDUP_REMOVED lines=16> */
[----:B--2---:R-:W-:-:S08]  /*28c0*/  DFMA R14, R4, R30, R10 ;  /* 0x0000001e040e722b */ /* 0x004fd0000000000a */
[----:B---3-5:R-:W-:-:S07]  /*28d0*/  DFMA R14, R8, R14, R28 ;  /* 0x0000000e080e722b */ /* 0x028fce000000001c */
[----:B------:R3:W-:Y:S04]  /*28e0*/  ST.E.64 desc[UR4][R6.64], R14 ;  /* 0x0000000e06007985 */ /* 0x0007e8000c101b04 */
.L_x_25:
[----:B------:R-:W-:Y:S05]  /*28f0*/  BSYNC.RECONVERGENT B2 ;  /* 0x0000000000027941 */ /* 0x000fea0003800200 */
.L_x_24:
[----:B------:R-:W-:Y:S05]  /*2900*/  @P1 BRA `(.L_x_30) ;  /* 0xfffffff000dc1947 */ /* 0x000fea000383ffff */
[----:B------:R-:W-:Y:S05]  /*2910*/  BSYNC.RECONVERGENT B1 ;  /* 0x0000000000017941 */ /* 0x000fea0003800200 */
.L_x_19:
[----:B0123--:R-:W0:Y:S01]  /*2920*/  LDC.64 R6, c[0x0][0x390] ;  /* 0x0000e400ff067b82 */ /* 0x00fe220000000a00 */
[----:B------:R-:W-:Y:S02]  /*2930*/  R2UR UR4, R12 ;  /* 0x000000000c0472ca */ /* 0x000fe400000e0000 */
[----:B------:R-:W-:-:S13]  /*2940*/  R2UR UR5, R13 ;  /* 0x000000000d0572ca */ /* 0x000fda00000e0000 */
[----:B0-----:R-:W5:Y:S02]  /*2950*/  LDG.E.64 R6, desc[UR4][R6.64] ;  /* 0x0000000406067981 */ /* 0x001f64000c1e1b00 */
.L_x_18:
[----:B------:R-:W-:Y:S05]  /*2960*/  BSYNC.RECONVERGENT B0 ;  /* 0x0000000000007941 */ /* 0x000fea0003800200 */
.L_x_17:
[----:B------:R-:W-:Y:S01]  /*2970*/  ISETP.GE.AND P0, PT, R3, 0x1, PT ;  /* 0x000000010300780c */ /* 0x000fe20003f06270 */
[----:B------:R-:W-:-:S12]  /*2980*/  BSSY.RECONVERGENT B0, `(.L_x_31) ;  /* 0x00000d9000007945 */ /* 0x000fd80003800200 */
        /* <DEDUP_REMOVED lines=10> */
.L_x_44:
        /* <DEDUP_REMOVED lines=15> */
.L_x_37:
        /* <DEDUP_REMOVED lines=66> */
.L_x_36:
[----:B------:R-:W-:-:S07]  /*2f40*/  IMAD.MOV.U32 R14, RZ, RZ, R2 ;  /* 0x000000ffff0e7224 */ /* 0x000fce00078e0002 */
.L_x_35:
[----:B------:R-:W-:Y:S05]  /*2f50*/  BSYNC.RECONVERGENT B2 ;  /* 0x0000000000027941 */ /* 0x000fea0003800200 */
.L_x_34:
        /* <DEDUP_REMOVED lines=54> */
.L_x_41:
[----:B------:R-:W-:Y:S05]  /*32c0*/  BSYNC.RECONVERGENT B3 ;  /* 0x0000000000037941 */ /* 0x000fea0003800200 */
.L_x_40:
        /* <DEDUP_REMOVED lines=41> */
.L_x_43:
[----:B------:R-:W-:Y:S05]  /*3560*/  BSYNC.RECONVERGENT B3 ;  /* 0x0000000000037941 */ /* 0x000fea0003800200 */
.L_x_42:
        /* <DEDUP_REMOVED lines=19> */
.L_x_39:
[----:B------:R-:W-:Y:S05]  /*36a0*/  BSYNC.RECONVERGENT B2 ;  /* 0x0000000000027941 */ /* 0x000fea0003800200 */
.L_x_38:
[----:B------:R-:W-:Y:S05]  /*36b0*/  @P1 BRA `(.L_x_44) ;  /* 0xfffffff000dc1947 */ /* 0x000fea000383ffff */
[----:B------:R-:W-:Y:S05]  /*36c0*/  BSYNC.RECONVERGENT B1 ;  /* 0x0000000000017941 */ /* 0x000fea0003800200 */
.L_x_33:
[----:B0123--:R-:W0:Y:S01]  /*36d0*/  LDC.64 R6, c[0x0][0x390] ;  /* 0x0000e400ff067b82 */ /* 0x00fe220000000a00 */
[----:B------:R-:W-:Y:S02]  /*36e0*/  R2UR UR4, R12 ;  /* 0x000000000c0472ca */ /* 0x000fe400000e0000 */
[----:B------:R-:W-:-:S13]  /*36f0*/  R2UR UR5, R13 ;  /* 0x000000000d0572ca */ /* 0x000fda00000e0000 */
[----:B0-----:R-:W5:Y:S02]  /*3700*/  LDG.E.64 R6, desc[UR4][R6.64] ;  /* 0x0000000406067981 */ /* 0x001f64000c1e1b00 */
.L_x_32:
[----:B------:R-:W-:Y:S05]  /*3710*/  BSYNC.RECONVERGENT B0 ;  /* 0x0000000000007941 */ /* 0x000fea0003800200 */
.L_x_31:
[----:B------:R-:W-:Y:S01]  /*3720*/  ISETP.GE.AND P0, PT, R3, 0x1, PT ;  /* 0x000000010300780c */ /* 0x000fe20003f06270 */
[----:B------:R-:W-:-:S12]  /*3730*/  BSSY.RECONVERGENT B0, `(.L_x_45) ;  /* 0x000024e000007945 */ /* 0x000fd80003800200 */
[----:B------:R-:W-:Y:S05]  /*3740*/  @!P0 BRA `(.L_x_46) ;  /* 0x0000002400308947 */ /* 0x000fea0003800000 */
[----:B------:R-:W1:Y:S01]  /*3750*/  LDC.64 R8, c[0x0][0x380] ;  /* 0x0000e000ff087b82 */ /* 0x000e620000000a00 */
[C---:B------:R-:W-:Y:S01]  /*3760*/  LOP3.LUT R40, R3.reuse, 0x7, RZ, 0xc0, !PT ;  /* 0x0000000703287812 */ /* 0x040fe200078ec0ff */
[----:B------:R-:W-:Y:S01]  /*3770*/  BSSY.RECONVERGENT B1, `(.L_x_47) ;  /* 0x00000db000017945 */ /* 0x000fe20003800200 */
[C---:B------:R-:W-:Y:S01]  /*3780*/  LOP3.LUT R10, R3.reuse, 0x7ffffff8, RZ, 0xc0, !PT ;  /* 0x7ffffff8030a7812 */ /* 0x040fe200078ec0ff */
[C---:B------:R-:W-:Y:S01]  /*3790*/  VIADD R41, R3.reuse, 0xffffffff ;  /* 0xffffffff03297836 */ /* 0x040fe20000000000 */
[C---:B------:R-:W-:Y:S01]  /*37a0*/  LOP3.LUT R11, R3.reuse, 0x3, RZ, 0xc0, !PT ;  /* 0x00000003030b7812 */ /* 0x040fe200078ec0ff */
[----:B------:R-:W-:Y:S01]  /*37b0*/  VIADD R2, R40, 0xffffffff ;  /* 0xffffffff28027836 */ /* 0x000fe20000000000 */
[----:B0-----:R-:W-:Y:S01]  /*37c0*/  LOP3.LUT R4, R3, 0x1, RZ, 0xc0, !PT ;  /* 0x0000000103047812 */ /* 0x001fe200078ec0ff */
[----:B-----5:R-:W-:Y:S02]  /*37d0*/  IMAD.MOV.U32 R28, RZ, RZ, RZ ;  /* 0x000000ffff1c7224 */ /* 0x020fe400078e00ff */
[----:B------:R-:W-:Y:S01]  /*37e0*/  IMAD.MOV R29, RZ, RZ, -R10 ;  /* 0x000000ffff1d7224 */ /* 0x000fe200078e0a0a */
[----:B------:R-:W-:-:S02]  /*37f0*/  ISETP.GE.U32.AND P0, PT, R2, 0x3, PT ;  /* 0x000000030200780c */ /* 0x000fc40003f06070 */
[----:B-1----:R-:W-:-:S05]  /*3800*/  IADD3 R5, P1, PT, R8, 0x20, RZ ;  /* 0x0000002008057810 */ /* 0x002fca0007f3e0ff */
[----:B------:R-:W-:-:S08]  /*3810*/  IMAD.X R8, RZ, RZ, R9, P1 ;  /* 0x000000ffff087224 */ /* 0x000fd000008e0609 */
.L_x_58:
[----:B0-----:R-:W0:Y:S01]  /*3820*/  LDC R9, c[0x0][0x398] ;  /* 0x0000e600ff097b82 */ /* 0x001e220000000800 */
[----:B------:R-:W-:Y:S01]  /*3830*/  R2UR UR4, R12 ;  /* 0x000000000c0472ca */ /* 0x000fe200000e0000 */
[----:B-123--:R-:W-:Y:S01]  /*3840*/  IMAD.WIDE.U32 R2, R28, 0x8, R22 ;  /* 0x000000081c027825 */ /* 0x00efe200078e0016 */
[----:B------:R-:W-:Y:S02]  /*3850*/  R2UR UR5, R13 ;  /* 0x000000000d0572ca */ /* 0x000fe400000e0000 */
[----:B------:R-:W-:Y:S01]  /*3860*/  ISETP.GE.U32.AND P2, PT, R41, 0x7, PT ;  /* 0x000000072900780c */ /* 0x000fe20003f46070 */
[----:B------:R-:W-:Y:S01]  /*3870*/  BSSY.RECONVERGENT B2, `(.L_x_48) ;  /* 0x0000054000027945 */ /* 0x000fe20003800200 */
[----:B------:R-:W-:-:S09]  /*3880*/  IMAD.MOV.U32 R27, RZ, RZ, RZ ;  /* 0x000000ffff1b7224 */ /* 0x000fd200078e00ff */
[----:B-----5:R1:W5:Y:S01]  /*3890*/  LD.E.64 R32, desc[UR4][R2.64] ;  /* 0x0000000402207980 */ /* 0x020362000c101b00 */
[C---:B0-----:R-:W-:Y:S02]  /*38a0*/  IMAD R30, R28.reuse, R9, RZ ;  /* 0x000000091c1e7224 */ /* 0x041fe400078e02ff */
[----:B------:R-:W-:-:S05]  /*38b0*/  VIADD R28, R28, 0x1 ;  /* 0x000000011c1c7836 */ /* 0x000fca0000000000 */
[----:B------:R-:W-:Y:S01]  /*38c0*/  ISETP.NE.AND P1, PT, R28, R9, PT ;  /* 0x000000091c00720c */ /* 0x000fe20003f25270 */
[----:B-1----:R-:W-:-:S12]  /*38d0*/  @!P2 BRA `(.L_x_49) ;  /* 0x000000040034a947 */ /* 0x002fd80003800000 */
[----:B------:R-:W0:Y:S01]  /*38e0*/  LDC.64 R14, c[0x0][0x388] ;  /* 0x0000e200ff0e7b82 */ /* 0x000e220000000a00 */
[----:B------:R-:W-:Y:S01]  /*38f0*/  BSSY.RECONVERGENT B3, `(.L_x_50) ;  /* 0x000004a000037945 */ /* 0x000fe20003800200 */
[----:B------:R-:W-:Y:S02]  /*3900*/  IMAD.MOV.U32 R20, RZ, RZ, R5 ;  /* 0x000000ffff147224 */ /* 0x000fe400078e0005 */
[----:B------:R-:W-:Y:S02]  /*3910*/  IMAD.MOV.U32 R21, RZ, RZ, R8 ;  /* 0x000000ffff157224 */ /* 0x000fe400078e0008 */
[----:B------:R-:W-:Y:S02]  /*3920*/  IMAD.MOV.U32 R31, RZ, RZ, R29 ;  /* 0x000000ffff1f7224 */ /* 0x000fe400078e001d */
[----:B0-----:R-:W-:-:S03]  /*3930*/  IMAD.WIDE.U32 R14, R30, 0x8, R14 ;  /* 0x000000081e0e7825 */ /* 0x001fc600078e000e */
[----:B------:R-:W-:Y:S02]  /*3940*/  IADD3 R26, P3, PT, R14, 0x20, RZ ;  /* 0x000000200e1a7810 */ /* 0x000fe40007f7e0ff */
[----:B------:R-:W-:-:S03]  /*3950*/  IADD3 R14, P2, PT, R16, 0x20, RZ ;  /* 0x00000020100e7810 */ /* 0x000fc60007f5e0ff */
[----:B------:R-:W-:Y:S02]  /*3960*/  IMAD.X R27, RZ, RZ, R15, P3 ;  /* 0x000000ffff1b7224 */ /* 0x000fe400018e060f */
[----:B------:R-:W-:-:S08]  /*3970*/  IMAD.X R15, RZ, RZ, R17, P2 ;  /* 0x000000ffff0f7224 */ /* 0x000fd000010e0611 */
.L_x_51:
[C---:B------:R-:W-:Y:S02]  /*3980*/  R2UR UR6, R12.reuse ;  /* 0x000000000c0672ca */ /* 0x040fe400000e0000 */
[C---:B------:R-:W-:Y:S02]  /*3990*/  R2UR UR7, R13.reuse ;  /* 0x000000000d0772ca */ /* 0x040fe400000e0000 */
[C---:B------:R-:W-:Y:S02]  /*39a0*/  R2UR UR8, R12.reuse ;  /* 0x000000000c0872ca */ /* 0x040fe400000e0000 */
[C---:B------:R-:W-:Y:S02]  /*39b0*/  R2UR UR9, R13.reuse ;  /* 0x000000000d0972ca */ /* 0x040fe400000e0000 */
[----:B------:R-:W-:Y:S02]  /*39c0*/  R2UR UR4, R12 ;  /* 0x000000000c0472ca */ /* 0x000fe400000e0000 */
[----:B------:R-:W-:-:S05]  /*39d0*/  R2UR UR5, R13 ;  /* 0x000000000d0572ca */ /* 0x000fca00000e0000 */
[----:B------:R-:W2:Y:S04]  /*39e0*/  LDG.E.64 R36, desc[UR6][R20.64+-0x20] ;  /* 0xffffe00614247981 */ /* 0x000ea8000c1e1b00 */
[----:B------:R-:W2:Y:S04]  /*39f0*/  LD.E.64 R38, desc[UR8][R14.64+-0x20] ;  /* 0xffffe0080e267980 */ /* 0x000ea8000c101b00 */
[----:B0-----:R-:W3:Y:S01]  /*3a00*/  LDG.E.64 R34, desc[UR4][R26.64+-0x20] ;  /* 0xffffe0041a227981 */ /* 0x001ee2000c1e1b00 */
        /* <DEDUP_REMOVED lines=41> */
[----:B------:R2:W3:Y:S04]  /*3ca0*/  LDG.E.64 R36, desc[UR8][R20.64+0x18] ;  /* 0x0000180814247981 */ /* 0x0004e8000c1e1b00 */
[----:B------:R4:W3:Y:S04]  /*3cb0*/  LD.E.64 R38, desc[UR10][R14.64+0x18] ;  /* 0x0000180a0e267980 */ /* 0x0008e8000c101b00 */
[----:B-1----:R1:W3:Y:S01]  /*3cc0*/  LDG.E.64 R32, desc[UR6][R26.64+0x18] ;  /* 0x000018061a207981 */ /* 0x0022e2000c1e1b00 */
[----:B------:R-:W-:Y:S01]  /*3cd0*/  VIADD R31, R31, 0x8 ;  /* 0x000000081f1f7836 */ /* 0x000fe20000000000 */
[----:B--2---:R-:W-:-:S04]  /*3ce0*/  IADD3 R20, P4, PT, R20, 0x40, RZ ;  /* 0x0000004014147810 */ /* 0x004fc80007f9e0ff */
[----:B------:R-:W-:Y:S01]  /*3cf0*/  ISETP.NE.AND P2, PT, R31, RZ, PT ;  /* 0x000000ff1f00720c */ /* 0x000fe20003f45270 */
[----:B------:R-:W-:Y:S01]  /*3d00*/  IMAD.X R21, RZ, RZ, R21, P4 ;  /* 0x000000ffff157224 */ /* 0x000fe200020e0615 */
[----:B----4-:R-:W-:Y:S02]  /*3d10*/  IADD3 R14, P5, PT, R14, 0x40, RZ ;  /* 0x000000400e0e7810 */ /* 0x010fe40007fbe0ff */
[----:B-1----:R-:W-:-:S03]  /*3d20*/  IADD3 R26, P3, PT, R26, 0x40, RZ ;  /* 0x000000401a1a7810 */ /* 0x002fc60007f7e0ff */
[----:B------:R-:W-:Y:S02]  /*3d30*/  IMAD.X R15, RZ, RZ, R15, P5 ;  /* 0x000000ffff0f7224 */ /* 0x000fe400028e060f */
[----:B------:R-:W-:Y:S01]  /*3d40*/  IMAD.X R27, RZ, RZ, R27, P3 ;  /* 0x000000ffff1b7224 */ /* 0x000fe200018e061b */
[----:B---3--:R-:W-:-:S08]  /*3d50*/  DFMA R36, R38, R6, R36 ;  /* 0x000000062624722b */ /* 0x008fd00000000024 */
[----:B------:R-:W-:-:S07]  /*3d60*/  DFMA R32, R32, R36, R34 ;  /* 0x000000242020722b */ /* 0x000fce0000000022 */
[----:B------:R0:W-:Y:S01]  /*3d70*/  ST.E.64 desc[UR4][R2.64], R32 ;  /* 0x0000002002007985 */ /* 0x0001e2000c101b04 */
[----:B------:R-:W-:Y:S05]  /*3d80*/  @P2 BRA `(.L_x_51) ;  /* 0xfffffff800fc2947 */ /* 0x000fea000383ffff */
[----:B------:R-:W-:Y:S05]  /*3d90*/  BSYNC.RECONVERGENT B3 ;  /* 0x0000000000037941 */ /* 0x000fea0003800200 */
.L_x_50:
[----:B------:R-:W-:-:S07]  /*3da0*/  IMAD.MOV.U32 R27, RZ, RZ, R10 ;  /* 0x000000ffff1b7224 */ /* 0x000fce00078e000a */
.L_x_49:
[----:B------:R-:W-:Y:S05]  /*3db0*/  BSYNC.RECONVERGENT B2 ;  /* 0x0000000000027941 */ /* 0x000fea0003800200 */
.L_x_48:
[----:B------:R-:W-:Y:S01]  /*3dc0*/  ISETP.NE.AND P2, PT, R40, RZ, PT ;  /* 0x000000ff2800720c */ /* 0x000fe20003f45270 */
[----:B------:R-:W-:-:S12]  /*3dd0*/  BSSY.RECONVERGENT B2, `(.L_x_52) ;  /* 0x0000073000027945 */ /* 0x000fd80003800200 */
[----:B------:R-:W-:Y:S05]  /*3de0*/  @!P2 BRA `(.L_x_53) ;  /* 0x0000000400c4a947 */ /* 0x000fea0003800000 */
[----:B------:R-:W-:Y:S01]  /*3df0*/  BSSY.RECONVERGENT B3, `(.L_x_54) ;  /* 0x0000033000037945 */ /* 0x000fe20003800200 */
[----:B------:R-:W-:-:S03]  /*3e00*/  ISETP.NE.AND P3, PT, R11, RZ, PT ;  /* 0x000000ff0b00720c */ /* 0x000fc60003f65270 */
[----:B------:R-:W-:Y:S10]  /*3e10*/  @!P0 BRA `(.L_x_55) ;  /* 0x0000000000c08947 */ /* 0x000ff40003800000 */
[----:B------:R-:W1:Y:S01]  /*3e20*/  LDC.64 R20, c[0x0][0x380] ;  /* 0x0000e000ff147b82 */ /* 0x000e620000000a00 */
[C---:B------:R-:W-:Y:S01]  /*3e30*/  R2UR UR8, R12.reuse ;  /* 0x000000000c0872ca */ /* 0x040fe200000e0000 */
[----:B------:R-:W-:Y:S01]  /*3e40*/  IMAD.WIDE.U32 R14, R27, 0x8, R16 ;  /* 0x000000081b0e7825 */ /* 0x000fe200078e0010 */
[C---:B------:R-:W-:Y:S02]  /*3e50*/  R2UR UR9, R13.reuse ;  /* 0x000000000d0972ca */ /* 0x040fe400000e0000 */
[----:B------:R-:W-:Y:S01]  /*3e60*/  R2UR UR6, R12 ;  /* 0x000000000c0672ca */ /* 0x000fe200000e0000 */
[----:B------:R-:W-:Y:S01]  /*3e70*/  IMAD.IADD R31, R30, 0x1, R27 ;  /* 0x000000011e1f7824 */ /* 0x000fe200078e021b */
[C---:B------:R-:W-:Y:S01]  /*3e80*/  R2UR UR7, R13.reuse ;  /* 0x000000000d0772ca */ /* 0x040fe200000e0000 */
[----:B------:R-:W2:Y:S01]  /*3e90*/  LDC.64 R36, c[0x0][0x388] ;  /* 0x0000e200ff247b82 */ /* 0x000ea20000000a00 */
[----:B------:R-:W-:Y:S02]  /*3ea0*/  R2UR UR4, R12 ;  /* 0x000000000c0472ca */ /* 0x000fe400000e0000 */
[----:B------:R-:W-:-:S05]  /*3eb0*/  R2UR UR5, R13 ;  /* 0x000000000d0572ca */ /* 0x000fca00000e0000 */
[----:B------:R-:W3:Y:S01]  /*3ec0*/  LD.E.64 R38, desc[UR8][R14.64] ;  /* 0x000000080e267980 */ /* 0x000ee2000c101b00 */
[----:B-1----:R-:W-:-:S05]  /*3ed0*/  IMAD.WIDE.U32 R20, R27, 0x8, R20 ;  /* 0x000000081b147825 */ /* 0x002fca00078e0014 */
[----:B0-----:R-:W3:Y:S01]  /*3ee0*/  LDG.E.64 R34, desc[UR6][R20.64] ;  /* 0x0000000614227981 */ /* 0x001ee2000c1e1b00 */
[----:B--2---:R-:W-:-:S06]  /*3ef0*/  IMAD.WIDE.U32 R36, R31, 0x8, R36 ;  /* 0x000000081f247825 */ /* 0x004fcc00078e0024 */
[----:B------:R-:W2:Y:S01]  /*3f00*/  LDG.E.64 R36, desc[UR4][R36.64] ;  /* 0x0000000424247981 */ /* 0x000ea2000c1e1b00 */
[----:B------:R-:W0:Y:S01]  /*3f10*/  LDCU.64 UR4, c[0x0][0x388] ;  /* 0x00007100ff0477ac */ /* 0x000e220008000a00 */
[C---:B------:R-:W-:Y:S02]  /*3f20*/  R2UR UR10, R12.reuse ;  /* 0x000000000c0a72ca */ /* 0x040fe400000e0000 */
[C---:B------:R-:W-:Y:S02]  /*3f30*/  R2UR UR11, R13.reuse ;  /* 0x000000000d0b72ca */ /* 0x040fe400000e0000 */
[----:B------:R-:W-:Y:S02]  /*3f40*/  R2UR UR12, R12 ;  /* 0x000000000c0c72ca */ /* 0x000fe400000e0000 */
[----:B------:R-:W-:Y:S02]  /*3f50*/  R2UR UR13, R13 ;  /* 0x000000000d0d72ca */ /* 0x000fe400000e0000 */
[----:B------:R-:W-:-:S05]  /*3f60*/  IADD3 R26, P2, PT, R30, R27, RZ ;  /* 0x0000001b1e1a7210 */ /* 0x000fca0007f5e0ff */
[----:B------:R-:W-:Y:S01]  /*3f70*/  IMAD.X R31, RZ, RZ, RZ, P2 ;  /* 0x000000ffff1f7224 */ /* 0x000fe200010e06ff */
[----:B---3--:R-:W-:-:S08]  /*3f80*/  DFMA R34, R38, R6, R34 ;  /* 0x000000062622722b */ /* 0x008fd00000000022 */
[----:B--2--5:R-:W-:Y:S01]  /*3f90*/  DFMA R32, R36, R34, R32 ;  /* 0x000000222420722b */ /* 0x024fe20000000020 */
[----:B0-----:R-:W-:-:S06]  /*3fa0*/  LEA R34, P2, R26, UR4, 0x3 ;  /* 0x000000041a227c11 */ /* 0x001fcc000f8418ff */
        /* <DEDUP_REMOVED lines=16> */
[----:B-1----:R-:W3:Y:S04]  /*40b0*/  LDG.E.64 R36, desc[UR8][R20.64+0x18] ;  /* 0x0000180814247981 */ /* 0x002ee8000c1e1b00 */
[----:B------:R-:W3:Y:S04]  /*40c0*/  LD.E.64 R42, desc[UR10][R14.64+0x18] ;  /* 0x0000180a0e2a7980 */ /* 0x000ee8000c101b00 */
[----:B------:R-:W4:Y:S01]  /*40d0*/  LDG.E.64 R32, desc[UR6][R34.64+0x18] ;  /* 0x0000180622207981 */ /* 0x000f22000c1e1b00 */
[----:B------:R-:W-:Y:S01]  /*40e0*/  VIADD R27, R27, 0x4 ;  /* 0x000000041b1b7836 */ /* 0x000fe20000000000 */
[----:B---3--:R-:W-:-:S08]  /*40f0*/  DFMA R36, R42, R6, R36 ;  /* 0x000000062a24722b */ /* 0x008fd00000000024 */
[----:B----4-:R-:W-:-:S07]  /*4100*/  DFMA R32, R32, R36, R38 ;  /* 0x000000242020722b */ /* 0x010fce0000000026 */
[----:B------:R2:W-:Y:S04]  /*4110*/  ST.E.64 desc[UR4][R2.64], R32 ;  /* 0x0000002002007985 */ /* 0x0005e8000c101b04 */
.L_x_55:
[----:B------:R-:W-:Y:S05]  /*4120*/  BSYNC.RECONVERGENT B3 ;  /* 0x0000000000037941 */ /* 0x000fea0003800200 */
.L_x_54:
[----:B------:R-:W-:Y:S05]  /*4130*/  @!P3 BRA `(.L_x_53) ;  /* 0x0000000000f0b947 */ /* 0x000fea0003800000 */
[----:B------:R-:W-:Y:S01]  /*4140*/  ISETP.NE.AND P3, PT, R11, 0x1, PT ;  /* 0x000000010b00780c */ /* 0x000fe20003f65270 */
[----:B------:R-:W-:Y:S01]  /*4150*/  BSSY.RECONVERGENT B3, `(.L_x_56) ;  /* 0x0000027000037945 */ /* 0x000fe20003800200 */
[----:B------:R-:W-:-:S11]  /*4160*/  ISETP.NE.AND P2, PT, R4, RZ, PT ;  /* 0x000000ff0400720c */ /* 0x000fd60003f45270 */
[----:B------:R-:W-:Y:S05]  /*4170*/  @!P3 BRA `(.L_x_57) ;  /* 0x000000000090b947 */ /* 0x000fea0003800000 */
[----:B0-----:R-:W0:Y:S01]  /*4180*/  LDC.64 R34, c[0x0][0x380] ;  /* 0x0000e000ff227b82 */ /* 0x001e220000000a00 */
[C---:B------:R-:W-:Y:S01]  /*4190*/  R2UR UR8, R12.reuse ;  /* 0x000000000c0872ca */ /* 0x040fe200000e0000 */
[----:B------:R-:W-:Y:S01]  /*41a0*/  IMAD.WIDE.U32 R14, R27, 0x8, R16 ;  /* 0x000000081b0e7825 */ /* 0x000fe200078e0010 */
[C---:B------:R-:W-:Y:S02]  /*41b0*/  R2UR UR9, R13.reuse ;  /* 0x000000000d0972ca */ /* 0x040fe400000e0000 */
[----:B------:R-:W-:Y:S01]  /*41c0*/  R2UR UR6, R12 ;  /* 0x000000000c0672ca */ /* 0x000fe200000e0000 */
[----:B--2---:R-:W-:Y:S01]  /*41d0*/  IMAD.IADD R39, R30, 0x1, R27 ;  /* 0x000000011e277824 */ /* 0x004fe200078e021b */
        /* <DEDUP_REMOVED lines=9> */
[----:B------:R-:W0:Y:S01]  /*4270*/  LDCU.64 UR4, c[0x0][0x388] ;  /* 0x00007100ff0477ac */ /* 0x000e220008000a00 */
[C---:B------:R-:W-:Y:S02]  /*4280*/  R2UR UR10, R12.reuse ;  /* 0x000000000c0a72ca */ /* 0x040fe400000e0000 */
[C---:B------:R-:W-:Y:S02]  /*4290*/  R2UR UR11, R13.reuse ;  /* 0x000000000d0b72ca */ /* 0x040fe400000e0000 */
[----:B------:R-:W-:Y:S02]  /*42a0*/  R2UR UR12, R12 ;  /* 0x000000000c0c72ca */ /* 0x000fe400000e0000 */
[----:B------:R-:W-:Y:S02]  /*42b0*/  R2UR UR13, R13 ;  /* 0x000000000d0d72ca */ /* 0x000fe400000e0000 */
[----:B------:R-:W-:-:S05]  /*42c0*/  IADD3 R26, P3, PT, R30, R27, RZ ;  /* 0x0000001b1e1a7210 */ /* 0x000fca0007f7e0ff */
[----:B------:R-:W-:Y:S01]  /*42d0*/  IMAD.X R31, RZ, RZ, RZ, P3 ;  /* 0x000000ffff1f7224 */ /* 0x000fe200018e06ff */
[----:B--2---:R-:W-:-:S08]  /*42e0*/  DFMA R34, R36, R6, R34 ;  /* 0x000000062422722b */ /* 0x004fd00000000022 */
[----:B---3-5:R-:W-:Y:S01]  /*42f0*/  DFMA R20, R20, R34, R32 ;  /* 0x000000221414722b */ /* 0x028fe20000000020 */
        /* <DEDUP_REMOVED lines=12> */
.L_x_57:
[----:B------:R-:W-:Y:S05]  /*43c0*/  BSYNC.RECONVERGENT B3 ;  /* 0x0000000000037941 */ /* 0x000fea0003800200 */
.L_x_56:
[----:B------:R-:W-:Y:S05]  /*43d0*/  @!P2 BRA `(.L_x_53) ;  /* 0x000000000048a947 */ /* 0x000fea0003800000 */
[----:B-1----:R-:W1:Y:S01]  /*43e0*/  LDC.64 R20, c[0x0][0x380] ;  /* 0x0000e000ff147b82 */ /* 0x002e620000000a00 */
[C---:B------:R-:W-:Y:S01]  /*43f0*/  R2UR UR8, R12.reuse ;  /* 0x000000000c0872ca */ /* 0x040fe200000e0000 */
[----:B0-----:R-:W-:Y:S01]  /*4400*/  IMAD.WIDE.U32 R34, R27, 0x8, R16 ;  /* 0x000000081b227825 */ /* 0x001fe200078e0010 */
[C---:B------:R-:W-:Y:S02]  /*4410*/  R2UR UR9, R13.reuse ;  /* 0x000000000d0972ca */ /* 0x040fe400000e0000 */
[C---:B------:R-:W-:Y:S02]  /*4420*/  R2UR UR6, R12.reuse ;  /* 0x000000000c0672ca */ /* 0x040fe400000e0000 */
[C---:B------:R-:W-:Y:S01]  /*4430*/  R2UR UR7, R13.reuse ;  /* 0x000000000d0772ca */ /* 0x040fe200000e0000 */
[----:B------:R-:W0:Y:S01]  /*4440*/  LDC.64 R14, c[0x0][0x388] ;  /* 0x0000e200ff0e7b82 */ /* 0x000e220000000a00 */
[----:B------:R-:W-:Y:S02]  /*4450*/  R2UR UR4, R12 ;  /* 0x000000000c0472ca */ /* 0x000fe400000e0000 */
[----:B------:R-:W-:-:S05]  /*4460*/  R2UR UR5, R13 ;  /* 0x000000000d0572ca */ /* 0x000fca00000e0000 */
[----:B------:R-:W3:Y:S01]  /*4470*/  LD.E.64 R34, desc[UR8][R34.64] ;  /* 0x0000000822227980 */ /* 0x000ee2000c101b00 */
[----:B-1----:R-:W-:-:S04]  /*4480*/  IMAD.WIDE.U32 R20, R27, 0x8, R20 ;  /* 0x000000081b147825 */ /* 0x002fc800078e0014 */
[----:B------:R-:W-:Y:S02]  /*4490*/  IMAD.IADD R27, R30, 0x1, R27 ;  /* 0x000000011e1b7824 */ /* 0x000fe400078e021b */
[----:B------:R-:W3:Y:S02]  /*44a0*/  LDG.E.64 R20, desc[UR6][R20.64] ;  /* 0x0000000614147981 */ /* 0x000ee4000c1e1b00 */
[----:B0-----:R-:W-:-:S06]  /*44b0*/  IMAD.WIDE.U32 R14, R27, 0x8, R14 ;  /* 0x000000081b0e7825 */ /* 0x001fcc00078e000e */
[----:B------:R-:W4:Y:S01]  /*44c0*/  LDG.E.64 R14, desc[UR4][R14.64] ;  /* 0x000000040e0e7981 */ /* 0x000f22000c1e1b00 */
[----:B---3--:R-:W-:-:S08]  /*44d0*/  DFMA R26, R34, R6, R20 ;  /* 0x00000006221a722b */ /* 0x008fd00000000014 */
[----:B----45:R-:W-:-:S07]  /*44e0*/  DFMA R26, R14, R26, R32 ;  /* 0x0000001a0e1a722b */ /* 0x030fce0000000020 */
[----:B------:R3:W-:Y:S04]  /*44f0*/  ST.E.64 desc[UR4][R2.64], R26 ;  /* 0x0000001a02007985 */ /* 0x0007e8000c101b04 */
.L_x_53:
[----:B------:R-:W-:Y:S05]  /*4500*/  BSYNC.RECONVERGENT B2 ;  /* 0x0000000000027941 */ /* 0x000fea0003800200 */
.L_x_52:
[----:B------:R-:W-:Y:S05]  /*4510*/  @P1 BRA `(.L_x_58) ;  /* 0xfffffff000c01947 */ /* 0x000fea000383ffff */
[----:B------:R-:W-:Y:S05]  /*4520*/  BSYNC.RECONVERGENT B1 ;  /* 0x0000000000017941 */ /* 0x000fea0003800200 */
.L_x_47:
[----:B------:R-:W-:Y:S01]  /*4530*/  ISETP.GE.U32.AND P0, PT, R41, 0x3, PT ;  /* 0x000000032900780c */ /* 0x000fe20003f06070 */
[----:B------:R-:W-:Y:S01]  /*4540*/  BSSY.RECONVERGENT B1, `(.L_x_59) ;  /* 0x00000cf000017945 */ /* 0x000fe20003800200 */
[----:B------:R-:W-:Y:S02]  /*4550*/  IMAD R0, R0, R9, RZ ;  /* 0x0000000900007224 */ /* 0x000fe400078e02ff */
[----:B------:R-:W-:Y:S02]  /*4560*/  IMAD.MOV.U32 R5, RZ, RZ, RZ ;  /* 0x000000ffff057224 */ /* 0x000fe400078e00ff */
[----:B0123--:R-:W-:Y:S02]  /*4570*/  IMAD.MOV.U32 R2, RZ, RZ, RZ ;  /* 0x000000ffff027224 */ /* 0x00ffe400078e00ff */
[----:B------:R-:W-:-:S05]  /*4580*/  IMAD.MOV.U32 R3, RZ, RZ, 0x40180000 ;  /* 0x40180000ff037424 */ /* 0x000fca00078e00ff */
[----:B------:R-:W-:Y:S05]  /*4590*/  @!P0 BRA `(.L_x_60) ;  /* 0x0000000c00248947 */ /* 0x000fea0003800000 */
[----:B------:R-:W0:Y:S01]  /*45a0*/  LDC.64 R6, c[0x0][0x380] ;  /* 0x0000e000ff067b82 */ /* 0x000e220000000a00 */
[----:B------:R-:W-:Y:S02]  /*45b0*/  IADD3 R20, P1, PT, R24, 0x10, RZ ;  /* 0x0000001018147810 */ /* 0x000fe40007f3e0ff */
[----:B------:R-:W-:Y:S02]  /*45c0*/  IADD3 R26, P2, PT, R18, 0x10, RZ ;  /* 0x00000010121a7810 */ /* 0x000fe40007f5e0ff */
[----:B------:R-:W-:Y:S01]  /*45d0*/  IADD3 R28, P3, PT, R16, 0x10, RZ ;  /* 0x00000010101c7810 */ /* 0x000fe20007f7e0ff */
[----:B------:R-:W-:Y:S01]  /*45e0*/  IMAD.X R21, RZ, RZ, R25, P1 ;  /* 0x000000ffff157224 */ /* 0x000fe200008e0619 */
[----:B------:R-:W-:Y:S01]  /*45f0*/  LOP3.LUT R5, R9, 0x7ffffffc, RZ, 0xc0, !PT ;  /* 0x7ffffffc09057812 */ /* 0x000fe200078ec0ff */
[----:B------:R-:W-:Y:S02]  /*4600*/  IMAD.X R27, RZ, RZ, R19, P2 ;  /* 0x000000ffff1b7224 */ /* 0x000fe400010e0613 */
[----:B------:R-:W-:-:S02]  /*4610*/  IMAD.X R29, RZ, RZ, R17, P3 ;  /* 0x000000ffff1d7224 */ /* 0x000fc400018e0611 */
[----:B------:R-:W-:Y:S02]  /*4620*/  IMAD.MOV R46, RZ, RZ, -R5 ;  /* 0x000000ffff2e7224 */ /* 0x000fe400078e0a05 */
[----:B0-----:R-:W-:-:S03]  /*4630*/  IMAD.WIDE.U32 R6, R0, 0x8, R6 ;  /* 0x0000000800067825 */ /* 0x001fc600078e0006 */
[----:B------:R-:W-:-:S05]  /*4640*/  IADD3 R10, P0, PT, R6, 0x10, RZ ;  /* 0x00000010060a7810 */ /* 0x000fca0007f1e0ff */
[----:B------:R-:W-:Y:S01]  /*4650*/  IMAD.X R39, RZ, RZ, R7, P0 ;  /* 0x000000ffff277224 */ /* 0x000fe200000e0607 */
[----:B------:R-:W-:-:S05]  /*4660*/  IADD3 R30, P0, PT, R22, 0x10, RZ ;  /* 0x00000010161e7810 */ /* 0x000fca0007f1e0ff */
[----:B------:R-:W-:-:S08]  /*4670*/  IMAD.X R31, RZ, RZ, R23, P0 ;  /* 0x000000ffff1f7224 */ /* 0x000fd000000e0617 */
.L_x_69:
[C---:B------:R-:W-:Y:S01]  /*4680*/  R2UR UR4, R12.reuse ;  /* 0x000000000c0472ca */ /* 0x040fe200000e0000 */
[----:B0-----:R-:W0:Y:S01]  /*4690*/  LDC.64 R36, c[0x0][0x390] ;  /* 0x0000e400ff247b82 */ /* 0x001e220000000a00 */
[C---:B------:R-:W-:Y:S02]  /*46a0*/  R2UR UR5, R13.reuse ;  /* 0x000000000d0572ca */ /* 0x040fe400000e0000 */
[C---:B------:R-:W-:Y:S02]  /*46b0*/  R2UR UR6, R12.reuse ;  /* 0x000000000c0672ca */ /* 0x040fe400000e0000 */
[C---:B------:R-:W-:Y:S02]  /*46c0*/  R2UR UR7, R13.reuse ;  /* 0x000000000d0772ca */ /* 0x040fe400000e0000 */
[----:B------:R-:W-:Y:S02]  /*46d0*/  R2UR UR8, R12 ;  /* 0x000000000c0872ca */ /* 0x000fe400000e0000 */
[----:B------:R-:W-:-:S05]  /*46e0*/  R2UR UR9, R13 ;  /* 0x000000000d0972ca */ /* 0x000fca00000e0000 */
[----:B------:R-:W2:Y:S04]  /*46f0*/  LD.E.64 R6, desc[UR4][R20.64+-0x10] ;  /* 0xfffff00414067980 */ /* 0x000ea8000c101b00 */
[----:B------:R-:W2:Y:S04]  /*4700*/  LD.E.64 R8, desc[UR6][R26.64+-0x10] ;  /* 0xfffff0061a087980 */ /* 0x000ea8000c101b00 */
[----:B------:R-:W3:Y:S04]  /*4710*/  LD.E.64 R14, desc[UR8][R28.64+-0x10] ;  /* 0xfffff0081c0e7980 */ /* 0x000ee8000c101b00 */
[----:B------:R-:W4:Y:S04]  /*4720*/  LD.E.64 R34, desc[UR4][R30.64+-0x10] ;  /* 0xfffff0041e227980 */ /* 0x000f28000c101b00 */
[----:B0-----:R-:W4:Y:S01]  /*4730*/  LDG.E.64 R36, desc[UR6][R36.64] ;  /* 0x0000000624247981 */ /* 0x001f22000c1e1b00 */
[----:B-----5:R-:W-:-:S02]  /*4740*/  IMAD.MOV.U32 R33, RZ, RZ, R39 ;  /* 0x000000ffff217224 */ /* 0x020fc400078e0027 */
[----:B------:R-:W0:Y:S01]  /*4750*/  MUFU.RCP64H R39, 6 ;  /* 0x4018000000277908 */ /* 0x000e220000001800 */
[----:B------:R-:W-:Y:S02]  /*4760*/  IMAD.MOV.U32 R44, RZ, RZ, 0x0 ;  /* 0x00000000ff2c7424 */ /* 0x000fe400078e00ff */
[----:B------:R-:W-:Y:S02]  /*4770*/  IMAD.MOV.U32 R45, RZ, RZ, 0x40180000 ;  /* 0x40180000ff2d7424 */ /* 0x000fe400078e00ff */
[----:B------:R-:W-:Y:S02]  /*4780*/  IMAD.MOV.U32 R38, RZ, RZ, 0x1 ;  /* 0x00000001ff267424 */ /* 0x000fe400078e00ff */
[----:B------:R-:W-:Y:S01]  /*4790*/  IMAD.MOV.U32 R32, RZ, RZ, R10 ;  /* 0x000000ffff207224 */ /* 0x000fe200078e000a */
[----:B------:R-:W-:Y:S04]  /*47a0*/  BSSY.RECONVERGENT B2, `(.L_x_61) ;  /* 0x0000016000027945 */ /* 0x000fe80003800200 */
[----:B------:R1:W5:Y:S01]  /*47b0*/  LDG.E.64 R42, desc[UR4][R32.64+-0x10] ;  /* 0xfffff004202a7981 */ /* 0x000362000c1e1b00 */
[----:B0-----:R-:W-:-:S08]  /*47c0*/  DFMA R40, R38, -R44, 1 ;  /* 0x3ff000002628742b */ /* 0x001fd0000000082c */
[----:B------:R-:W-:-:S08]  /*47d0*/  DFMA R40, R40, R40, R40 ;  /* 0x000000282828722b */ /* 0x000fd00000000028 */
[----:B------:R-:W-:Y:S02]  /*47e0*/  DFMA R40, R38, R40, R38 ;  /* 0x000000282628722b */ /* 0x000fe40000000026 */
[----:B--2---:R-:W-:-:S06]  /*47f0*/  DFMA R6, R8, 2, R6 ;  /* 0x400000000806782b */ /* 0x004fcc0000000006 */
[----:B------:R-:W-:Y:S02]  /*4800*/  DFMA R8, R40, -R44, 1 ;  /* 0x3ff000002808742b */ /* 0x000fe4000000082c */
[----:B---3--:R-:W-:-:S06]  /*4810*/  DFMA R6, R14, 2, R6 ;  /* 0x400000000e06782b */ /* 0x008fcc0000000006 */
[----:B------:R-:W-:Y:S02]  /*4820*/  DFMA R8, R40, R8, R40 ;  /* 0x000000082808722b */ /* 0x000fe40000000028 */
[----:B----4-:R-:W-:-:S08]  /*4830*/  DADD R6, R6, R34 ;  /* 0x0000000006067229 */ /* 0x010fd00000000022 */
[----:B------:R-:W-:-:S08]  /*4840*/  DMUL R36, R6, R36 ;  /* 0x0000002406247228 */ /* 0x000fd00000000000 */
[----:B------:R-:W-:Y:S02]  /*4850*/  DMUL R6, R36, R8 ;  /* 0x0000000824067228 */ /* 0x000fe40000000000 */
[----:B------:R-:W-:-:S06]  /*4860*/  FSETP.GEU.AND P1, PT, |R37|, 6.5827683646048100446e-37, PT ;  /* 0x036000002500780b */ /* 0x000fcc0003f2e200 */
[----:B------:R-:W-:-:S08]  /*4870*/  DFMA R14, R6, -6, R36 ;  /* 0xc0180000060e782b */ /* 0x000fd00000000024 */
[----:B------:R-:W-:-:S10]  /*4880*/  DFMA R6, R8, R14, R6 ;  /* 0x0000000e0806722b */ /* 0x000fd40000000006 */
[----:B------:R-:W-:-:S05]  /*4890*/  FFMA R8, RZ, 2.375, R7 ;  /* 0x40180000ff087823 */ /* 0x000fca0000000007 */
[----:B------:R-:W-:-:S13]  /*48a0*/  FSETP.GT.AND P0, PT, |R8|, 1.469367938527859385e-39, PT ;  /* 0x001000000800780b */ /* 0x000fda0003f04200 */
[----:B-1----:R-:W-:Y:S05]  /*48b0*/  @P0 BRA P1, `(.L_x_62) ;  /* 0x0000000000100947 */ /* 0x002fea0000800000 */
[----:B------:R-:W-:-:S07]  /*48c0*/  MOV R6, 0x48e0 ;  /* 0x000048e000067802 */ /* 0x000fce0000000f00 */
[----:B-----5:R-:W-:Y:S05]  /*48d0*/  CALL.REL.NOINC `($__internal_0_$__cuda_sm20_div_rn_f64_full) ;  /* 0x0000001400287944 */ /* 0x020fea0003c00000 */
[----:B------:R-:W-:Y:S02]  /*48e0*/  IMAD.MOV.U32 R6, RZ, RZ, R38 ;  /* 0x000000ffff067224 */ /* 0x000fe400078e0026 */
[----:B------:R-:W-:-:S07]  /*48f0*/  IMAD.MOV.U32 R7, RZ, RZ, R39 ;  /* 0x000000ffff077224 */ /* 0x000fce00078e0027 */
.L_x_62:
[----:B------:R-:W-:Y:S05]  /*4900*/  BSYNC.RECONVERGENT B2 ;  /* 0x0000000000027941 */ /* 0x000fea0003800200 */
.L_x_61:
[C---:B------:R-:W-:Y:S01]  /*4910*/  R2UR UR4, R12.reuse ;  /* 0x000000000c0472ca */ /* 0x040fe200000e0000 */
[----:B-----5:R-:W-:Y:S01]  /*4920*/  DADD R6, R42, R6 ;  /* 0x000000002a067229 */ /* 0x020fe20000000006 */
[C---:B------:R-:W-:Y:S01]  /*4930*/  R2UR UR5, R13.reuse ;  /* 0x000000000d0572ca */ /* 0x040fe200000e0000 */
[----:B------:R-:W0:Y:S01]  /*4940*/  LDC.64 R38, c[0x0][0x390] ;  /* 0x0000e400ff267b82 */ /* 0x000e220000000a00 */
[C---:B------:R-:W-:Y:S02]  /*4950*/  R2UR UR6, R12.reuse ;  /* 0x000000000c0672ca */ /* 0x040fe400000e0000 */
[C---:B------:R-:W-:Y:S02]  /*4960*/  R2UR UR7, R13.reuse ;  /* 0x000000000d0772ca */ /* 0x040fe400000e0000 */
[----:B------:R-:W-:Y:S02]  /*4970*/  R2UR UR8, R12 ;  /* 0x000000000c0872ca */ /* 0x000fe400000e0000 */
[----:B------:R-:W-:-:S02]  /*4980*/  R2UR UR9, R13 ;  /* 0x000000000d0972ca */ /* 0x000fc400000e0000 */
[----:B------:R-:W-:Y:S02]  /*4990*/  R2UR UR10, R12 ;  /* 0x000000000c0a72ca */ /* 0x000fe400000e0000 */
[----:B------:R-:W-:Y:S01]  /*49a0*/  R2UR UR11, R13 ;  /* 0x000000000d0b72ca */ /* 0x000fe200000e0000 */
[----:B------:R1:W-:Y:S04]  /*49b0*/  STG.E.64 desc[UR4][R32.64+-0x10], R6 ;  /* 0xfffff00620007986 */ /* 0x0003e8000c101b04 */
[----:B------:R-:W2:Y:S04]  /*49c0*/  LD.E.64 R8, desc[UR6][R20.64+-0x8] ;  /* 0xfffff80614087980 */ /* 0x000ea8000c101b00 */
[----:B------:R-:W2:Y:S04]  /*49d0*/  LD.E.64 R14, desc[UR8][R26.64+-0x8] ;  /* 0xfffff8081a0e7980 */ /* 0x000ea8000c101b00 */
[----:B------:R-:W3:Y:S04]  /*49e0*/  LD.E.64 R34, desc[UR10][R28.64+-0x8] ;  /* 0xfffff80a1c227980 */ /* 0x000ee8000c101b00 */
[----:B------:R-:W4:Y:S04]  /*49f0*/  LD.E.64 R36, desc[UR4][R30.64+-0x8] ;  /* 0xfffff8041e247980 */ /* 0x000f28000c101b00 */
[----:B0-----:R-:W4:Y:S01]  /*4a00*/  LDG.E.64 R38, desc[UR6][R38.64] ;  /* 0x0000000626267981 */ /* 0x001f22000c1e1b00 */
[----:B-1----:R-:W0:Y:S01]  /*4a10*/  MUFU.RCP64H R7, 6 ;  /* 0x4018000000077908 */ /* 0x002e220000001800 */
[----:B------:R-:W-:-:S02]  /*4a20*/  IMAD.MOV.U32 R40, RZ, RZ, 0x0 ;  /* 0x00000000ff287424 */ /* 0x000fc400078e00ff */
[----:B------:R-:W-:Y:S01]  /*4a30*/  IMAD.MOV.U32 R41, RZ, RZ, 0x40180000 ;  /* 0x40180000ff297424 */ /* 0x000fe200078e00ff */
[----:B------:R1:W5:Y:S01]  /*4a40*/  LDG.E.64 R42, desc[UR4][R32.64+-0x8] ;  /* 0xfffff804202a7981 */ /* 0x000362000c1e1b00 */
[----:B------:R-:W-:Y:S01]  /*4a50*/  IMAD.MOV.U32 R6, RZ, RZ, 0x1 ;  /* 0x00000001ff067424 */ /* 0x000fe200078e00ff */
[----:B------:R-:W-:Y:S05]  /*4a60*/  BSSY.RECONVERGENT B2, `(.L_x_63) ;  /* 0x0000015000027945 */ /* 0x000fea0003800200 */
[----:B0-----:R-:W-:-:S08]  /*4a70*/  DFMA R44, R6, -R40, 1 ;  /* 0x3ff00000062c742b */ /* 0x001fd00000000828 */
[----:B------:R-:W-:-:S08]  /*4a80*/  DFMA R44, R44, R44, R44 ;  /* 0x0000002c2c2c722b */ /* 0x000fd0000000002c */
[----:B------:R-:W-:-:S08]  /*4a90*/  DFMA R44, R6, R44, R6 ;  /* 0x0000002c062c722b */ /* 0x000fd00000000006 */
[----:B------:R-:W-:-:S08]  /*4aa0*/  DFMA R40, R44, -R40, 1 ;  /* 0x3ff000002c28742b */ /* 0x000fd00000000828 */
[----:B------:R-:W-:Y:S02]  /*4ab0*/  DFMA R40, R44, R40, R44 ;  /* 0x000000282c28722b */ /* 0x000fe4000000002c */
[----:B--2---:R-:W-:-:S08]  /*4ac0*/  DFMA R8, R14, 2, R8 ;  /* 0x400000000e08782b */ /* 0x004fd00000000008 */
[----:B---3--:R-:W-:-:S08]  /*4ad0*/  DFMA R8, R34, 2, R8 ;  /* 0x400000002208782b */ /* 0x008fd00000000008 */
        /* <DEDUP_REMOVED lines=13> */
.L_x_64:
[----:B------:R-:W-:Y:S05]  /*4bb0*/  BSYNC.RECONVERGENT B2 ;  /* 0x0000000000027941 */ /* 0x000fea0003800200 */
.L_x_63:
        /* <DEDUP_REMOVED lines=42> */
.L_x_66:
[----:B------:R-:W-:Y:S05]  /*4e60*/  BSYNC.RECONVERGENT B2 ;  /* 0x0000000000027941 */ /* 0x000fea0003800200 */
.L_x_65:
        /* <DEDUP_REMOVED lines=42> */
.L_x_68:
[----:B------:R-:W-:Y:S05]  /*5110*/  BSYNC.RECONVERGENT B2 ;  /* 0x0000000000027941 */ /* 0x000fea0003800200 */
.L_x_67:
[----:B------:R-:W-:Y:S01]  /*5120*/  VIADD R46, R46, 0x4 ;  /* 0x000000042e2e7836 */ /* 0x000fe20000000000 */
[----:B------:R-:W-:Y:S01]  /*5130*/  R2UR UR4, R12 ;  /* 0x000000000c0472ca */ /* 0x000fe200000e0000 */
[----:B-----5:R-:W-:Y:S01]  /*5140*/  DADD R42, R42, R6 ;  /* 0x000000002a2a7229 */ /* 0x020fe20000000006 */
[----:B------:R-:W-:Y:S02]  /*5150*/  R2UR UR5, R13 ;  /* 0x000000000d0572ca */ /* 0x000fe400000e0000 */
[----:B------:R-:W-:Y:S02]  /*5160*/  ISETP.NE.AND P0, PT, R46, RZ, PT ;  /* 0x000000ff2e00720c */ /* 0x000fe40003f05270 */
[----:B------:R-:W-:Y:S02]  /*5170*/  IADD3 R10, P1, PT, R32, 0x20, RZ ;  /* 0x00000020200a7810 */ /* 0x000fe40007f3e0ff */
[----:B------:R-:W-:Y:S02]  /*5180*/  IADD3 R20, P2, PT, R20, 0x20, RZ ;  /* 0x0000002014147810 */ /* 0x000fe40007f5e0ff */
[----:B------:R-:W-:Y:S01]  /*5190*/  IADD3 R26, P3, PT, R26, 0x20, RZ ;  /* 0x000000201a1a7810 */ /* 0x000fe20007f7e0ff */
[----:B------:R-:W-:Y:S01]  /*51a0*/  IMAD.X R39, RZ, RZ, R33, P1 ;  /* 0x000000ffff277224 */ /* 0x000fe200008e0621 */
[----:B------:R-:W-:Y:S01]  /*51b0*/  IADD3 R30, P4, PT, R30, 0x20, RZ ;  /* 0x000000201e1e7810 */ /* 0x000fe20007f9e0ff */
[----:B------:R-:W-:Y:S01]  /*51c0*/  IMAD.X R21, RZ, RZ, R21, P2 ;  /* 0x000000ffff157224 */ /* 0x000fe200010e0615 */
[----:B------:R-:W-:Y:S01]  /*51d0*/  IADD3 R28, P5, PT, R28, 0x20, RZ ;  /* 0x000000201c1c7810 */ /* 0x000fe20007fbe0ff */
[----:B------:R0:W-:Y:S01]  /*51e0*/  STG.E.64 desc[UR4][R32.64+0x8], R42 ;  /* 0x0000082a20007986 */ /* 0x0001e2000c101b04 */
[----:B------:R-:W-:-:S02]  /*51f0*/  IMAD.X R27, RZ, RZ, R27, P3 ;  /* 0x000000ffff1b7224 */ /* 0x000fc400018e061b */
[----:B------:R-:W-:Y:S02]  /*5200*/  IMAD.X R31, RZ, RZ, R31, P4 ;  /* 0x000000ffff1f7224 */ /* 0x000fe400020e061f */
[----:B------:R-:W-:Y:S01]  /*5210*/  IMAD.X R29, RZ, RZ, R29, P5 ;  /* 0x000000ffff1d7224 */ /* 0x000fe200028e061d */
[----:B------:R-:W-:Y:S06]  /*5220*/  @P0 BRA `(.L_x_69) ;  /* 0xfffffff400140947 */ /* 0x000fec000383ffff */
.L_x_60:
[----:B------:R-:W-:Y:S05]  /*5230*/  BSYNC.RECONVERGENT B1 ;  /* 0x0000000000017941 */ /* 0x000fea0003800200 */
.L_x_59:
[----:B------:R-:W-:-:S13]  /*5240*/  ISETP.NE.AND P0, PT, R11, RZ, PT ;  /* 0x000000ff0b00720c */ /* 0x000fda0003f05270 */
[----:B------:R-:W-:Y:S05]  /*5250*/  @!P0 BRA `(.L_x_46) ;  /* 0x00000008006c8947 */ /* 0x000fea0003800000 */
[----:B------:R-:W-:Y:S01]  /*5260*/  ISETP.NE.AND P0, PT, R11, 0x1, PT ;  /* 0x000000010b00780c */ /* 0x000fe20003f05270 */
[----:B------:R-:W-:-:S12]  /*5270*/  BSSY.RECONVERGENT B1, `(.L_x_70) ;  /* 0x0000065000017945 */ /* 0x000fd80003800200 */
[----:B------:R-:W-:Y:S05]  /*5280*/  @!P0 BRA `(.L_x_71) ;  /* 0x00000004008c8947 */ /* 0x000fea0003800000 */
[C---:B------:R-:W-:Y:S01]  /*5290*/  R2UR UR4, R12.reuse ;  /* 0x000000000c0472ca */ /* 0x040fe200000e0000 */
[----:B------:R-:W-:Y:S01]  /*52a0*/  IMAD.WIDE.U32 R20, R5, 0x8, R24 ;  /* 0x0000000805147825 */ /* 0x000fe200078e0018 */
[----:B------:R-:W-:Y:S01]  /*52b0*/  R2UR UR5, R13 ;  /* 0x000000000d0572ca */ /* 0x000fe200000e0000 */
[----:B------:R-:W1:Y:S01]  /*52c0*/  LDC.64 R34, c[0x0][0x390] ;  /* 0x0000e400ff227b82 */ /* 0x000e620000000a00 */
[C---:B------:R-:W-:Y:S01]  /*52d0*/  R2UR UR6, R12.reuse ;  /* 0x000000000c0672ca */ /* 0x040fe200000e0000 */
[----:B------:R-:W-:Y:S01]  /*52e0*/  IMAD.WIDE.U32 R26, R5, 0x8, R18 ;  /* 0x00000008051a7825 */ /* 0x000fe200078e0012 */
[C---:B------:R-:W-:Y:S02]  /*52f0*/  R2UR UR7, R13.reuse ;  /* 0x000000000d0772ca */ /* 0x040fe400000e0000 */
[----:B------:R-:W-:Y:S02]  /*5300*/  R2UR UR8, R12 ;  /* 0x000000000c0872ca */ /* 0x000fe400000e0000 */
[----:B------:R-:W-:Y:S01]  /*5310*/  R2UR UR9, R13 ;  /* 0x000000000d0972ca */ /* 0x000fe200000e0000 */
[C---:B------:R-:W-:Y:S01]  /*5320*/  IMAD.WIDE.U32 R28, R5.reuse, 0x8, R16 ;  /* 0x00000008051c7825 */ /* 0x040fe200078e0010 */
[----:B0----5:R-:W0:Y:S03]  /*5330*/  LDC.64 R32, c[0x0][0x380] ;  /* 0x0000e000ff207b82 */ /* 0x021e260000000a00 */
[----:B------:R-:W2:Y:S04]  /*5340*/  LD.E.64 R6, desc[UR4][R20.64] ;  /* 0x0000000414067980 */ /* 0x000ea8000c101b00 */
[----:B------:R-:W2:Y:S01]  /*5350*/  LD.E.64 R8, desc[UR6][R26.64] ;  /* 0x000000061a087980 */ /* 0x000ea2000c101b00 */
[----:B------:R-:W-:-:S03]  /*5360*/  IMAD.WIDE.U32 R30, R5, 0x8, R22 ;  /* 0x00000008051e7825 */ /* 0x000fc600078e0016 */
[----:B------:R-:W3:Y:S04]  /*5370*/  LD.E.64 R10, desc[UR8][R28.64] ;  /* 0x000000081c0a7980 */ /* 0x000ee8000c101b00 */
[----:B------:R-:W4:Y:S04]  /*5380*/  LD.E.64 R14, desc[UR4][R30.64] ;  /* 0x000000041e0e7980 */ /* 0x000f28000c101b00 */
[----:B-1----:R-:W4:Y:S01]  /*5390*/  LDG.E.64 R34, desc[UR6][R34.64] ;  /* 0x0000000622227981 */ /* 0x002f22000c1e1b00 */
[----:B------:R-:W-:-:S04]  /*53a0*/  IMAD.IADD R37, R0, 0x1, R5 ;  /* 0x0000000100257824 */ /* 0x000fc800078e0205 */
[----:B0-----:R-:W-:Y:S02]  /*53b0*/  IMAD.WIDE.U32 R32, R37, 0x8, R32 ;  /* 0x0000000825207825 */ /* 0x001fe400078e0020 */
[----:B------:R-:W0:Y:S02]  /*53c0*/  MUFU.RCP64H R37, 6 ;  /* 0x4018000000257908 */ /* 0x000e240000001800 */
[----:B------:R-:W-:Y:S01]  /*53d0*/  IMAD.MOV.U32 R38, RZ, RZ, 0x0 ;  /* 0x00000000ff267424 */ /* 0x000fe200078e00ff */
[----:B------:R1:W5:Y:S01]  /*53e0*/  LDG.E.64 R42, desc[UR4][R32.64] ;  /* 0x00000004202a7981 */ /* 0x000362000c1e1b00 */
[----:B------:R-:W-:Y:S01]  /*53f0*/  IMAD.MOV.U32 R39, RZ, RZ, 0x40180000 ;  /* 0x40180000ff277424 */ /* 0x000fe200078e00ff */
[----:B------:R-:W-:Y:S01]  /*5400*/  BSSY.RECONVERGENT B2, `(.L_x_72) ;  /* 0x0000016000027945 */ /* 0x000fe20003800200 */
[----:B------:R-:W-:-:S06]  /*5410*/  IMAD.MOV.U32 R36, RZ, RZ, 0x1 ;  /* 0x00000001ff247424 */ /* 0x000fcc00078e00ff */
        /* <DEDUP_REMOVED lines=20> */
.L_x_73:
[----:B------:R-:W-:Y:S05]  /*5560*/  BSYNC.RECONVERGENT B2 ;  /* 0x0000000000027941 */ /* 0x000fea0003800200 */
.L_x_72:
        /* <DEDUP_REMOVED lines=14> */
[----:B------:R-:W4:Y:S01]  /*5650*/  LD.E.64 R30, desc[UR4][R30.64+0x8] ;  /* 0x000008041e1e7980 */ /* 0x000f22000c101b00 */
[----:B------:R-:W1:Y:S03]  /*5660*/  LDCU.64 UR4, c[0x0][0x380] ;  /* 0x00007000ff0477ac */ /* 0x000e660008000a00 */
[----:B0-----:R-:W4:Y:S01]  /*5670*/  LDG.E.64 R8, desc[UR6][R8.64] ;  /* 0x0000000608087981 */ /* 0x001f22000c1e1b00 */
[----:B------:R-:W-:-:S05]  /*5680*/  IADD3 R10, P0, PT, R0, R5, RZ ;  /* 0x00000005000a7210 */ /* 0x000fca0007f1e0ff */
[----:B------:R-:W-:Y:S01]  /*5690*/  IMAD.X R11, RZ, RZ, RZ, P0 ;  /* 0x000000ffff0b7224 */ /* 0x000fe200000e06ff */
[----:B-1----:R-:W-:-:S04]  /*56a0*/  LEA R32, P0, R10, UR4, 0x3 ;  /* 0x000000040a207c11 */ /* 0x002fc8000f8018ff */
[----:B------:R-:W-:Y:S02]  /*56b0*/  LEA.HI.X R33, R10, UR5, R11, 0x3, P0 ;  /* 0x000000050a217c11 */ /* 0x000fe400080f1c0b */
[----:B------:R-:W0:Y:S01]  /*56c0*/  MUFU.RCP64H R11, 6 ;  /* 0x40180000000b7908 */ /* 0x000e220000001800 */
[----:B------:R-:W-:Y:S02]  /*56d0*/  IMAD.MOV.U32 R14, RZ, RZ, 0x0 ;  /* 0x00000000ff0e7424 */ /* 0x000fe400078e00ff */
        /* <DEDUP_REMOVED lines=24> */
.L_x_75:
[----:B------:R-:W-:Y:S05]  /*5860*/  BSYNC.RECONVERGENT B2 ;  /* 0x0000000000027941 */ /* 0x000fea0003800200 */
.L_x_74:
[----:B------:R-:W-:Y:S01]  /*5870*/  R2UR UR4, R12 ;  /* 0x000000000c0472ca */ /* 0x000fe200000e0000 */
[----:B-----5:R-:W-:Y:S01]  /*5880*/  DADD R20, R20, R6 ;  /* 0x0000000014147229 */ /* 0x020fe20000000006 */
[----:B------:R-:W-:Y:S01]  /*5890*/  R2UR UR5, R13 ;  /* 0x000000000d0572ca */ /* 0x000fe200000e0000 */
[----:B------:R-:W-:-:S12]  /*58a0*/  VIADD R5, R5, 0x2 ;  /* 0x0000000205057836 */ /* 0x000fd80000000000 */
[----:B------:R1:W-:Y:S02]  /*58b0*/  STG.E.64 desc[UR4][R32.64+0x8], R20 ;  /* 0x0000081420007986 */ /* 0x0003e4000c101b04 */
.L_x_71:
[----:B------:R-:W-:Y:S05]  /*58c0*/  BSYNC.RECONVERGENT B1 ;  /* 0x0000000000017941 */ /* 0x000fea0003800200 */
.L_x_70:
[----:B------:R-:W-:-:S13]  /*58d0*/  ISETP.NE.AND P0, PT, R4, RZ, PT ;  /* 0x000000ff0400720c */ /* 0x000fda0003f05270 */
[----:B------:R-:W-:Y:S05]  /*58e0*/  @!P0 BRA `(.L_x_46) ;  /* 0x0000000000c88947 */ /* 0x000fea0003800000 */
[C---:B------:R-:W-:Y:S01]  /*58f0*/  R2UR UR4, R12.reuse ;  /* 0x000000000c0472ca */ /* 0x040fe200000e0000 */
[----:B------:R-:W-:Y:S01]  /*5900*/  IMAD.WIDE.U32 R6, R5, 0x8, R24 ;  /* 0x0000000805067825 */ /* 0x000fe200078e0018 */
[----:B------:R-:W-:Y:S01]  /*5910*/  R2UR UR5, R13 ;  /* 0x000000000d0572ca */ /* 0x000fe200000e0000 */
[----:B------:R-:W2:Y:S01]  /*5920*/  LDC.64 R26, c[0x0][0x390] ;  /* 0x0000e400ff1a7b82 */ /* 0x000ea20000000a00 */
[C---:B------:R-:W-:Y:S01]  /*5930*/  R2UR UR6, R12.reuse ;  /* 0x000000000c0672ca */ /* 0x040fe200000e0000 */
[----:B------:R-:W-:Y:S01]  /*5940*/  IMAD.WIDE.U32 R8, R5, 0x8, R18 ;  /* 0x0000000805087825 */ /* 0x000fe200078e0012 */
[C---:B------:R-:W-:Y:S02]  /*5950*/  R2UR UR7, R13.reuse ;  /* 0x000000000d0772ca */ /* 0x040fe400000e0000 */
[----:B------:R-:W-:Y:S02]  /*5960*/  R2UR UR8, R12 ;  /* 0x000000000c0872ca */ /* 0x000fe400000e0000 */
[----:B------:R-:W-:Y:S01]  /*5970*/  R2UR UR9, R13 ;  /* 0x000000000d0972ca */ /* 0x000fe200000e0000 */
[C---:B------:R-:W-:Y:S01]  /*5980*/  IMAD.WIDE.U32 R10, R5.reuse, 0x8, R16 ;  /* 0x00000008050a7825 */ /* 0x040fe200078e0010 */
[----:B-1----:R-:W1:Y:S03]  /*5990*/  LDC.64 R20, c[0x0][0x380] ;  /* 0x0000e000ff147b82 */ /* 0x002e660000000a00 */
[----:B------:R-:W3:Y:S04]  /*59a0*/  LD.E.64 R6, desc[UR4][R6.64] ;  /* 0x0000000406067980 */ /* 0x000ee8000c101b00 */
[----:B------:R-:W3:Y:S01]  /*59b0*/  LD.E.64 R8, desc[UR6][R8.64] ;  /* 0x0000000608087980 */ /* 0x000ee2000c101b00 */
[----:B------:R-:W-:-:S03]  /*59c0*/  IMAD.WIDE.U32 R14, R5, 0x8, R22 ;  /* 0x00000008050e7825 */ /* 0x000fc600078e0016 */
[----:B------:R-:W4:Y:S04]  /*59d0*/  LD.E.64 R10, desc[UR8][R10.64] ;  /* 0x000000080a0a7980 */ /* 0x000f28000c101b00 */
[----:B------:R-:W4:Y:S04]  /*59e0*/  LD.E.64 R14, desc[UR4][R14.64] ;  /* 0x000000040e0e7980 */ /* 0x000f28000c101b00 */
[----:B--2---:R-:W2:Y:S01]  /*59f0*/  LDG.E.64 R26, desc[UR6][R26.64] ;  /* 0x000000061a1a7981 */ /* 0x004ea2000c1e1b00 */
[----:B------:R-:W0:Y:S01]  /*5a00*/  MUFU.RCP64H R29, 6 ;  /* 0x40180000001d7908 */ /* 0x000e220000001800 */
[----:B------:R-:W-:-:S02]  /*5a10*/  IMAD.MOV.U32 R30, RZ, RZ, 0x0 ;  /* 0x00000000ff1e7424 */ /* 0x000fc400078e00ff */
[----:B------:R-:W-:Y:S02]  /*5a20*/  IMAD.MOV.U32 R31, RZ, RZ, 0x40180000 ;  /* 0x40180000ff1f7424 */ /* 0x000fe400078e00ff */
[----:B------:R-:W-:Y:S02]  /*5a30*/  IMAD.MOV.U32 R28, RZ, RZ, 0x1 ;  /* 0x00000001ff1c7424 */ /* 0x000fe400078e00ff */
[----:B------:R-:W-:-:S04]  /*5a40*/  IMAD.IADD R5, R0, 0x1, R5 ;  /* 0x0000000100057824 */ /* 0x000fc800078e0205 */
[----:B-1----:R-:W-:Y:S01]  /*5a50*/  IMAD.WIDE.U32 R20, R5, 0x8, R20 ;  /* 0x0000000805147825 */ /* 0x002fe200078e0014 */
[----:B------:R-:W-:Y:S04]  /*5a60*/  BSSY.RECONVERGENT B1, `(.L_x_76) ;  /* 0x0000016000017945 */ /* 0x000fe80003800200 */
[----:B------:R1:W5:Y:S02]  /*5a70*/  LDG.E.64 R4, desc[UR4][R20.64] ;  /* 0x0000000414047981 */ /* 0x000364000c1e1b00 */
[----:B0----5:R-:W-:-:S08]  /*5a80*/  DFMA R32, R28, -R30, 1 ;  /* 0x3ff000001c20742b */ /* 0x021fd0000000081e */
[----:B------:R-:W-:-:S08]  /*5a90*/  DFMA R32, R32, R32, R32 ;  /* 0x000000202020722b */ /* 0x000fd00000000020 */
[----:B------:R-:W-:-:S08]  /*5aa0*/  DFMA R32, R28, R32, R28 ;  /* 0x000000201c20722b */ /* 0x000fd0000000001c */
[----:B------:R-:W-:-:S08]  /*5ab0*/  DFMA R30, R32, -R30, 1 ;  /* 0x3ff00000201e742b */ /* 0x000fd0000000081e */
[----:B------:R-:W-:Y:S02]  /*5ac0*/  DFMA R30, R32, R30, R32 ;  /* 0x0000001e201e722b */ /* 0x000fe40000000020 */
[----:B---3--:R-:W-:-:S08]  /*5ad0*/  DFMA R6, R8, 2, R6 ;  /* 0x400000000806782b */ /* 0x008fd00000000006 */
[----:B----4-:R-:W-:-:S08]  /*5ae0*/  DFMA R6, R10, 2, R6 ;  /* 0x400000000a06782b */ /* 0x010fd00000000006 */
[----:B------:R-:W-:-:S08]  /*5af0*/  DADD R6, R6, R14 ;  /* 0x0000000006067229 */ /* 0x000fd0000000000e */
[----:B--2---:R-:W-:-:S08]  /*5b00*/  DMUL R36, R6, R26 ;  /* 0x0000001a06247228 */ /* 0x004fd00000000000 */
        /* <DEDUP_REMOVED lines=8> */
[----:B------:R-:W-:Y:S05]  /*5b90*/  CALL.REL.NOINC `($__internal_0_$__cuda_sm20_div_rn_f64_full) ;  /* 0x0000000000787944 */ /* 0x000fea0003c00000 */
[----:B------:R-:W-:Y:S02]  /*5ba0*/  IMAD.MOV.U32 R6, RZ, RZ, R38 ;  /* 0x000000ffff067224 */ /* 0x000fe400078e0026 */
[----:B------:R-:W-:-:S07]  /*5bb0*/  IMAD.MOV.U32 R7, RZ, RZ, R39 ;  /* 0x000000ffff077224 */ /* 0x000fce00078e0027 */
.L_x_77:
[----:B------:R-:W-:Y:S05]  /*5bc0*/  BSYNC.RECONVERGENT B1 ;  /* 0x0000000000017941 */ /* 0x000fea0003800200 */
.L_x_76:
[----:B------:R-:W-:Y:S01]  /*5bd0*/  R2UR UR4, R12 ;  /* 0x000000000c0472ca */ /* 0x000fe200000e0000 */
[----:B------:R-:W-:Y:S01]  /*5be0*/  DADD R4, R4, R6 ;  /* 0x0000000004047229 */ /* 0x000fe20000000006 */
[----:B------:R-:W-:-:S13]  /*5bf0*/  R2UR UR5, R13 ;  /* 0x000000000d0572ca */ /* 0x000fda00000e0000 */
[----:B------:R2:W-:Y:S02]  /*5c00*/  STG.E.64 desc[UR4][R20.64], R4 ;  /* 0x0000000414007986 */ /* 0x0005e4000c101b04 */
.L_x_46:
[----:B------:R-:W-:Y:S05]  /*5c10*/  BSYNC.RECONVERGENT B0 ;  /* 0x0000000000007941 */ /* 0x000fea0003800200 */
.L_x_45:
[----:B------:R-:W-:Y:S01]  /*5c20*/  MOV R2, 0x8 ;  /* 0x0000000800027802 */ /* 0x000fe20000000f00 */
[----:B0-2---:R-:W-:Y:S02]  /*5c30*/  IMAD.MOV.U32 R4, RZ, RZ, R24 ;  /* 0x000000ffff047224 */ /* 0x005fe400078e0018 */
[----:B------:R-:W-:Y:S01]  /*5c40*/  IMAD.MOV.U32 R5, RZ, RZ, R25 ;  /* 0x000000ffff057224 */ /* 0x000fe200078e0019 */
[----:B-----5:R0:W2:Y:S06]  /*5c50*/  LDC.64 R6, c[0x4][R2] ;  /* 0x0100000002067b82 */ /* 0x0200ac0000000a00 */
[----:B-1----:R-:W-:-:S07]  /*5c60*/  LEPC R20, `(.L_x_78) ;  /* 0x000000001014794e */ /* 0x002fce0000000000 */
[----:B0-2---:R-:W-:Y:S05]  /*5c70*/  CALL.ABS.NOINC R6 ;  /* 0x0000000006007343 */ /* 0x005fea0003c00000 */
.L_x_78:
[----:B------:R0:W1:Y:S01]  /*5c80*/  LDC.64 R6, c[0x4][R2] ;  /* 0x0100000002067b82 */ /* 0x0000620000000a00 */
[----:B------:R-:W-:Y:S02]  /*5c90*/  IMAD.MOV.U32 R4, RZ, RZ, R18 ;  /* 0x000000ffff047224 */ /* 0x000fe400078e0012 */
[----:B------:R-:W-:-:S07]  /*5ca0*/  IMAD.MOV.U32 R5, RZ, RZ, R19 ;  /* 0x000000ffff057224 */ /* 0x000fce00078e0013 */
[----:B------:R-:W-:-:S07]  /*5cb0*/  LEPC R20, `(.L_x_79) ;  /* 0x000000001014794e */ /* 0x000fce0000000000 */
[----:B01----:R-:W-:Y:S05]  /*5cc0*/  CALL.ABS.NOINC R6 ;  /* 0x0000000006007343 */ /* 0x003fea0003c00000 */
.L_x_79:
[----:B------:R0:W1:Y:S01]  /*5cd0*/  LDC.64 R6, c[0x4][R2] ;  /* 0x0100000002067b82 */ /* 0x0000620000000a00 */
[----:B------:R-:W-:Y:S02]  /*5ce0*/  IMAD.MOV.U32 R4, RZ, RZ, R16 ;  /* 0x000000ffff047224 */ /* 0x000fe400078e0010 */
[----:B------:R-:W-:-:S07]  /*5cf0*/  IMAD.MOV.U32 R5, RZ, RZ, R17 ;  /* 0x000000ffff057224 */ /* 0x000fce00078e0011 */
[----:B------:R-:W-:-:S07]  /*5d00*/  LEPC R20, `(.L_x_80) ;  /* 0x000000001014794e */ /* 0x000fce0000000000 */
[----:B01----:R-:W-:Y:S05]  /*5d10*/  CALL.ABS.NOINC R6 ;  /* 0x0000000006007343 */ /* 0x003fea0003c00000 */
.L_x_80:
[----:B------:R-:W0:Y:S01]  /*5d20*/  LDC.64 R2, c[0x4][R2] ;  /* 0x0100000002027b82 */ /* 0x000e220000000a00 */
[----:B------:R-:W-:Y:S02]  /*5d30*/  IMAD.MOV.U32 R4, RZ, RZ, R22 ;  /* 0x000000ffff047224 */ /* 0x000fe400078e0016 */
[----:B------:R-:W-:-:S07]  /*5d40*/  IMAD.MOV.U32 R5, RZ, RZ, R23 ;  /* 0x000000ffff057224 */ /* 0x000fce00078e0017 */
[----:B------:R-:W-:-:S07]  /*5d50*/  LEPC R20, `(.L_x_81) ;  /* 0x000000001014794e */ /* 0x000fce0000000000 */
[----:B0-----:R-:W-:Y:S05]  /*5d60*/  CALL.ABS.NOINC R2 ;  /* 0x0000000002007343 */ /* 0x001fea0003c00000 */
.L_x_81:
[----:B------:R-:W-:Y:S05]  /*5d70*/  EXIT ;  /* 0x000000000000794d */ /* 0x000fea0003800000 */
        .weak           $__internal_0_$__cuda_sm20_div_rn_f64_full
        .type           $__internal_0_$__cuda_sm20_div_rn_f64_full,@function
        .size           $__internal_0_$__cuda_sm20_div_rn_f64_full,(.L_x_88 - $__internal_0_$__cuda_sm20_div_rn_f64_full)
$__internal_0_$__cuda_sm20_div_rn_f64_full:
[C---:B------:R-:W-:Y:S01]  /*5d80*/  FSETP.GEU.AND P0, PT, |R3|.reuse, 1.469367938527859385e-39, PT ;  /* 0x001000000300780b */ /* 0x040fe20003f0e200 */
[----:B------:R-:W-:Y:S01]  /*5d90*/  IMAD.MOV.U32 R38, RZ, RZ, 0x1 ;  /* 0x00000001ff267424 */ /* 0x000fe200078e00ff */
[----:B------:R-:W-:Y:S01]  /*5da0*/  LOP3.LUT R34, R3, 0x800fffff, RZ, 0xc0, !PT ;  /* 0x800fffff03227812 */ /* 0x000fe200078ec0ff */
[----:B------:R-:W-:Y:S01]  /*5db0*/  BSSY.RECONVERGENT B3, `(.L_x_82) ;  /* 0x0000054000037945 */ /* 0x000fe20003800200 */
[C---:B------:R-:W-:Y:S02]  /*5dc0*/  FSETP.GEU.AND P2, PT, |R37|.reuse, 1.469367938527859385e-39, PT ;  /* 0x001000002500780b */ /* 0x040fe40003f4e200 */
[----:B------:R-:W-:Y:S01]  /*5dd0*/  LOP3.LUT R35, R34, 0x3ff00000, RZ, 0xfc, !PT ;  /* 0x3ff0000022237812 */ /* 0x000fe200078efcff */
[----:B------:R-:W-:Y:S01]  /*5de0*/  IMAD.MOV.U32 R34, RZ, RZ, R2 ;  /* 0x000000ffff227224 */ /* 0x000fe200078e0002 */
[----:B------:R-:W-:Y:S02]  /*5df0*/  LOP3.LUT R7, R37, 0x7ff00000, RZ, 0xc0, !PT ;  /* 0x7ff0000025077812 */ /* 0x000fe400078ec0ff */
[----:B------:R-:W-:-:S03]  /*5e00*/  LOP3.LUT R10, R3, 0x7ff00000, RZ, 0xc0, !PT ;  /* 0x7ff00000030a7812 */ /* 0x000fc600078ec0ff */
[----:B------:R-:W-:Y:S01]  /*5e10*/  @!P0 DMUL R34, R2, 8.98846567431157953865e+307 ;  /* 0x7fe0000002228828 */ /* 0x000fe20000000000 */
[----:B------:R-:W-:-:S03]  /*5e20*/  ISETP.GE.U32.AND P1, PT, R7, R10, PT ;  /* 0x0000000a0700720c */ /* 0x000fc60003f26070 */
[----:B------:R-:W-:Y:S01]  /*5e30*/  @!P2 LOP3.LUT R8, R3, 0x7ff00000, RZ, 0xc0, !PT ;  /* 0x7ff000000308a812 */ /* 0x000fe200078ec0ff */
[----:B------:R-:W-:Y:S01]  /*5e40*/  @!P2 IMAD.MOV.U32 R40, RZ, RZ, RZ ;  /* 0x000000ffff28a224 */ /* 0x000fe200078e00ff */
[----:B------:R-:W0:Y:S02]  /*5e50*/  MUFU.RCP64H R39, R35 ;  /* 0x0000002300277308 */ /* 0x000e240000001800 */
[----:B------:R-:W-:Y:S01]  /*5e60*/  @!P2 ISETP.GE.U32.AND P3, PT, R7, R8, PT ;  /* 0x000000080700a20c */ /* 0x000fe20003f66070 */
[----:B------:R-:W-:Y:S01]  /*5e70*/  IMAD.MOV.U32 R8, RZ, RZ, 0x1ca00000 ;  /* 0x1ca00000ff087424 */ /* 0x000fe200078e00ff */
[----:B------:R-:W-:-:S04]  /*5e80*/  @!P0 LOP3.LUT R10, R35, 0x7ff00000, RZ, 0xc0, !PT ;  /* 0x7ff00000230a8812 */ /* 0x000fc800078ec0ff */
[----:B------:R-:W-:Y:S01]  /*5e90*/  @!P2 SEL R9, R8, 0x63400000, !P3 ;  /* 0x634000000809a807 */ /* 0x000fe20005800000 */
[----:B------:R-:W-:-:S03]  /*5ea0*/  VIADD R47, R10, 0xffffffff ;  /* 0xffffffff0a2f7836 */ /* 0x000fc60000000000 */
[----:B------:R-:W-:-:S04]  /*5eb0*/  @!P2 LOP3.LUT R9, R9, 0x80000000, R37, 0xf8, !PT ;  /* 0x800000000909a812 */ /* 0x000fc800078ef825 */
[----:B------:R-:W-:Y:S01]  /*5ec0*/  @!P2 LOP3.LUT R41, R9, 0x100000, RZ, 0xfc, !PT ;  /* 0x001000000929a812 */ /* 0x000fe200078efcff */
[----:B0-----:R-:W-:Y:S01]  /*5ed0*/  DFMA R14, R38, -R34, 1 ;  /* 0x3ff00000260e742b */ /* 0x001fe20000000822 */
[----:B------:R-:W-:-:S07]  /*5ee0*/  IMAD.MOV.U32 R9, RZ, RZ, R7 ;  /* 0x000000ffff097224 */ /* 0x000fce00078e0007 */
[----:B------:R-:W-:-:S08]  /*5ef0*/  DFMA R14, R14, R14, R14 ;  /* 0x0000000e0e0e722b */ /* 0x000fd0000000000e */
[----:B------:R-:W-:Y:S01]  /*5f00*/  DFMA R38, R38, R14, R38 ;  /* 0x0000000e2626722b */ /* 0x000fe20000000026 */
[----:B------:R-:W-:Y:S01]  /*5f10*/  SEL R15, R8, 0x63400000, !P1 ;  /* 0x63400000080f7807 */ /* 0x000fe20004800000 */
[----:B------:R-:W-:-:S03]  /*5f20*/  IMAD.MOV.U32 R14, RZ, RZ, R36 ;  /* 0x000000ffff0e7224 */ /* 0x000fc600078e0024 */
[----:B------:R-:W-:-:S03]  /*5f30*/  LOP3.LUT R15, R15, 0x800fffff, R37, 0xf8, !PT ;  /* 0x800fffff0f0f7812 */ /* 0x000fc600078ef825 */
[----:B------:R-:W-:-:S03]  /*5f40*/  DFMA R44, R38, -R34, 1 ;  /* 0x3ff00000262c742b */ /* 0x000fc60000000822 */
[----:B------:R-:W-:-:S05]  /*5f50*/  @!P2 DFMA R14, R14, 2, -R40 ;  /* 0x400000000e0ea82b */ /* 0x000fca0000000828 */
[----:B------:R-:W-:-:S05]  /*5f60*/  DFMA R38, R38, R44, R38 ;  /* 0x0000002c2626722b */ /* 0x000fca0000000026 */
[----:B------:R-:W-:-:S03]  /*5f70*/  @!P2 LOP3.LUT R9, R15, 0x7ff00000, RZ, 0xc0, !PT ;  /* 0x7ff000000f09a812 */ /* 0x000fc600078ec0ff */
[----:B------:R-:W-:Y:S02]  /*5f80*/  DMUL R40, R38, R14 ;  /* 0x0000000e26287228 */ /* 0x000fe40000000000 */
[----:B------:R-:W-:-:S05]  /*5f90*/  VIADD R44, R9, 0xffffffff ;  /* 0xffffffff092c7836 */ /* 0x000fca0000000000 */
[----:B------:R-:W-:Y:S01]  /*5fa0*/  ISETP.GT.U32.AND P0, PT, R44, 0x7feffffe, PT ;  /* 0x7feffffe2c00780c */ /* 0x000fe20003f04070 */
[----:B------:R-:W-:-:S03]  /*5fb0*/  DFMA R44, R40, -R34, R14 ;  /* 0x80000022282c722b */ /* 0x000fc6000000000e */
[----:B------:R-:W-:-:S05]  /*5fc0*/  ISETP.GT.U32.OR P0, PT, R47, 0x7feffffe, P0 ;  /* 0x7feffffe2f00780c */ /* 0x000fca0000704470 */
[----:B------:R-:W-:-:S08]  /*5fd0*/  DFMA R44, R38, R44, R40 ;  /* 0x0000002c262c722b */ /* 0x000fd00000000028 */
[----:B------:R-:W-:Y:S05]  /*5fe0*/  @P0 BRA `(.L_x_83) ;  /* 0x00000000006c0947 */ /* 0x000fea0003800000 */
[----:B------:R-:W-:-:S04]  /*5ff0*/  LOP3.LUT R10, R3, 0x7ff00000, RZ, 0xc0, !PT ;  /* 0x7ff00000030a7812 */ /* 0x000fc800078ec0ff */
[CC--:B------:R-:W-:Y:S02]  /*6000*/  VIADDMNMX R9, R7.reuse, -R10.reuse, 0xb9600000, !PT ;  /* 0xb960000007097446 */ /* 0x0c0fe4000780090a */
[----:B------:R-:W-:Y:S02]  /*6010*/  ISETP.GE.U32.AND P0, PT, R7, R10, PT ;  /* 0x0000000a0700720c */ /* 0x000fe40003f06070 */
[----:B------:R-:W-:Y:S02]  /*6020*/  VIMNMX R7, PT, PT, R9, 0x46a00000, PT ;  /* 0x46a0000009077848 */ /* 0x000fe40003fe0100 */
[----:B------:R-:W-:-:S05]  /*6030*/  SEL R8, R8, 0x63400000, !P0 ;  /* 0x6340000008087807 */ /* 0x000fca0004000000 */
[----:B------:R-:W-:Y:S02]  /*6040*/  IMAD.IADD R7, R7, 0x1, -R8 ;  /* 0x0000000107077824 */ /* 0x000fe400078e0a08 */
[----:B------:R-:W-:Y:S02]  /*6050*/  IMAD.MOV.U32 R8, RZ, RZ, RZ ;  /* 0x000000ffff087224 */ /* 0x000fe400078e00ff */
[----:B------:R-:W-:-:S06]  /*6060*/  VIADD R9, R7, 0x7fe00000 ;  /* 0x7fe0000007097836 */ /* 0x000fcc0000000000 */
[----:B------:R-:W-:-:S10]  /*6070*/  DMUL R38, R44, R8 ;  /* 0x000000082c267228 */ /* 0x000fd40000000000 */
[----:B------:R-:W-:-:S13]  /*6080*/  FSETP.GTU.AND P0, PT, |R39|, 1.469367938527859385e-39, PT ;  /* 0x001000002700780b */ /* 0x000fda0003f0c200 */
[----:B------:R-:W-:Y:S05]  /*6090*/  @P0 BRA `(.L_x_84) ;  /* 0x0000000000940947 */ /* 0x000fea0003800000 */
[----:B------:R-:W-:-:S06]  /*60a0*/  DFMA R14, R44, -R34, R14 ;  /* 0x800000222c0e722b */ /* 0x000fcc000000000e */
[----:B------:R-:W-:-:S04]  /*60b0*/  IMAD.MOV.U32 R14, RZ, RZ, RZ ;  /* 0x000000ffff0e7224 */ /* 0x000fc800078e00ff */
[C---:B------:R-:W-:Y:S02]  /*60c0*/  FSETP.NEU.AND P0, PT, R15.reuse, RZ, PT ;  /* 0x000000ff0f00720b */ /* 0x040fe40003f0d000 */
[----:B------:R-:W-:-:S04]  /*60d0*/  LOP3.LUT R35, R15, 0x80000000, R3, 0x48, !PT ;  /* 0x800000000f237812 */ /* 0x000fc800078e4803 */
[----:B------:R-:W-:-:S07]  /*60e0*/  LOP3.LUT R15, R35, R9, RZ, 0xfc, !PT ;  /* 0x00000009230f7212 */ /* 0x000fce00078efcff */
[----:B------:R-:W-:Y:S05]  /*60f0*/  @!P0 BRA `(.L_x_84) ;  /* 0x00000000007c8947 */ /* 0x000fea0003800000 */
[----:B------:R-:W-:Y:S01]  /*6100*/  IMAD.MOV R9, RZ, RZ, -R7 ;  /* 0x000000ffff097224 */ /* 0x000fe200078e0a07 */
[----:B------:R-:W-:Y:S01]  /*6110*/  DMUL.RP R14, R44, R14 ;  /* 0x0000000e2c0e7228 */ /* 0x000fe20000008000 */
[----:B------:R-:W-:Y:S01]  /*6120*/  IMAD.MOV.U32 R8, RZ, RZ, RZ ;  /* 0x000000ffff087224 */ /* 0x000fe200078e00ff */
[----:B------:R-:W-:-:S05]  /*6130*/  IADD3 R7, PT, PT, -R7, -0x43300000, RZ ;  /* 0xbcd0000007077810 */ /* 0x000fca0007ffe1ff */
[----:B------:R-:W-:-:S03]  /*6140*/  DFMA R8, R38, -R8, R44 ;  /* 0x800000082608722b */ /* 0x000fc6000000002c */
[----:B------:R-:W-:-:S07]  /*6150*/  LOP3.LUT R35, R15, R35, RZ, 0x3c, !PT ;  /* 0x000000230f237212 */ /* 0x000fce00078e3cff */
[----:B------:R-:W-:-:S04]  /*6160*/  FSETP.NEU.AND P0, PT, |R9|, R7, PT ;  /* 0x000000070900720b */ /* 0x000fc80003f0d200 */
[----:B------:R-:W-:Y:S02]  /*6170*/  FSEL R38, R14, R38, !P0 ;  /* 0x000000260e267208 */ /* 0x000fe40004000000 */
[----:B------:R-:W-:Y:S01]  /*6180*/  FSEL R39, R35, R39, !P0 ;  /* 0x0000002723277208 */ /* 0x000fe20004000000 */
[----:B------:R-:W-:Y:S06]  /*6190*/  BRA `(.L_x_84) ;  /* 0x0000000000547947 */ /* 0x000fec0003800000 */
.L_x_83:
[----:B------:R-:W-:-:S14]  /*61a0*/  DSETP.NAN.AND P0, PT, R36, R36, PT ;  /* 0x000000242400722a */ /* 0x000fdc0003f08000 */
[----:B------:R-:W-:Y:S05]  /*61b0*/  @P0 BRA `(.L_x_85) ;  /* 0x0000000000440947 */ /* 0x000fea0003800000 */
[----:B------:R-:W-:-:S14]  /*61c0*/  DSETP.NAN.AND P0, PT, R2, R2, PT ;  /* 0x000000020200722a */ /* 0x000fdc0003f08000 */
[----:B------:R-:W-:Y:S05]  /*61d0*/  @P0 BRA `(.L_x_86) ;  /* 0x0000000000300947 */ /* 0x000fea0003800000 */
[----:B------:R-:W-:Y:S01]  /*61e0*/  ISETP.NE.AND P0, PT, R9, R10, PT ;  /* 0x0000000a0900720c */ /* 0x000fe20003f05270 */
[----:B------:R-:W-:Y:S02]  /*61f0*/  IMAD.MOV.U32 R38, RZ, RZ, 0x0 ;  /* 0x00000000ff267424 */ /* 0x000fe400078e00ff */
[----:B------:R-:W-:-:S10]  /*6200*/  IMAD.MOV.U32 R39, RZ, RZ, -0x80000 ;  /* 0xfff80000ff277424 */ /* 0x000fd400078e00ff */
[----:B------:R-:W-:Y:S05]  /*6210*/  @!P0 BRA `(.L_x_84) ;  /* 0x0000000000348947 */ /* 0x000fea0003800000 */
[----:B------:R-:W-:Y:S02]  /*6220*/  ISETP.NE.AND P0, PT, R9, 0x7ff00000, PT ;  /* 0x7ff000000900780c */ /* 0x000fe40003f05270 */
[----:B------:R-:W-:Y:S02]  /*6230*/  LOP3.LUT R39, R37, 0x80000000, R3, 0x48, !PT ;  /* 0x8000000025277812 */ /* 0x000fe400078e4803 */
[----:B------:R-:W-:-:S13]  /*6240*/  ISETP.EQ.OR P0, PT, R10, RZ, !P0 ;  /* 0x000000ff0a00720c */ /* 0x000fda0004702670 */
[----:B------:R-:W-:Y:S01]  /*6250*/  @P0 LOP3.LUT R7, R39, 0x7ff00000, RZ, 0xfc, !PT ;  /* 0x7ff0000027070812 */ /* 0x000fe200078efcff */
[----:B------:R-:W-:Y:S02]  /*6260*/  @!P0 IMAD.MOV.U32 R38, RZ, RZ, RZ ;  /* 0x000000ffff268224 */ /* 0x000fe400078e00ff */
[----:B------:R-:W-:Y:S02]  /*6270*/  @P0 IMAD.MOV.U32 R38, RZ, RZ, RZ ;  /* 0x000000ffff260224 */ /* 0x000fe400078e00ff */
[----:B------:R-:W-:Y:S01]  /*6280*/  @P0 IMAD.MOV.U32 R39, RZ, RZ, R7 ;  /* 0x000000ffff270224 */ /* 0x000fe200078e0007 */
[----:B------:R-:W-:Y:S06]  /*6290*/  BRA `(.L_x_84) ;  /* 0x0000000000147947 */ /* 0x000fec0003800000 */
.L_x_86:
[----:B------:R-:W-:Y:S01]  /*62a0*/  LOP3.LUT R39, R3, 0x80000, RZ, 0xfc, !PT ;  /* 0x0008000003277812 */ /* 0x000fe200078efcff */
[----:B------:R-:W-:Y:S01]  /*62b0*/  IMAD.MOV.U32 R38, RZ, RZ, R2 ;  /* 0x000000ffff267224 */ /* 0x000fe200078e0002 */
[----:B------:R-:W-:Y:S06]  /*62c0*/  BRA `(.L_x_84) ;  /* 0x0000000000087947 */ /* 0x000fec0003800000 */
.L_x_85:
[----:B------:R-:W-:Y:S01]  /*62d0*/  LOP3.LUT R39, R37, 0x80000, RZ, 0xfc, !PT ;  /* 0x0008000025277812 */ /* 0x000fe200078efcff */
[----:B------:R-:W-:-:S07]  /*62e0*/  IMAD.MOV.U32 R38, RZ, RZ, R36 ;  /* 0x000000ffff267224 */ /* 0x000fce00078e0024 */
.L_x_84:
[----:B------:R-:W-:Y:S05]  /*62f0*/  BSYNC.RECONVERGENT B3 ;  /* 0x0000000000037941 */ /* 0x000fea0003800200 */
.L_x_82:
[----:B------:R-:W-:-:S04]  /*6300*/  IMAD.MOV.U32 R7, RZ, RZ, 0x0 ;  /* 0x00000000ff077424 */ /* 0x000fc800078e00ff */
[----:B------:R-:W-:Y:S05]  /*6310*/  RET.REL.NODEC R6 `(_Z3rk4PdS_S_i) ;  /* 0xffffff9c06387950 */ /* 0x000fea0003c3ffff */
.L_x_87:
[----:B------:R-:W-:-:S00]  /*6320*/  BRA `(.L_x_87) ;  /* 0xfffffffc00fc7947 */ /* 0x000fc0000383ffff */
[----:B------:R-:W-:-:S00]  /*6330*/  NOP ;  /* 0x0000000000007918 */ /* 0x000fc00000000000 */
        /* <DEDUP_REMOVED lines=12> */
.L_x_88:


//--------------------- .nv.shared.reserved.0     --------------------------
	.section	.nv.shared.reserved.0,"aw",@nobits
	.weak		__nv_reservedSMEM_offset_0_alias
	.size		__nv_reservedSMEM_offset_0_alias, 0, 64
	.other		__nv_reservedSMEM_offset_0_alias,@"STO_CUDA_RESERVED_SHARED STV_DEFAULT"
__nv_reservedSMEM_offset_0_alias:
	.zero		0
	.zero		64


//--------------------- .nv.constant0._Z3rk4PdS_S_i --------------------------
	.section	.nv.constant0._Z3rk4PdS_S_i,"a",@progbits
	.sectionflags	@""
	.align	4
.nv.constant0._Z3rk4PdS_S_i:
	.zero		924


//--------------------- SYMBOLS --------------------------

	.type		.nv.reservedSmem.offset0,@object
	.size		.nv.reservedSmem.offset0,0x4
	.type		malloc,@function
	.type		free,@function
